







.version 6.1
.target sm_70
.address_size 64



.visible .entry _Z10bfs_kernelPiS_S_PfS_iii(
.param .u64 _Z10bfs_kernelPiS_S_PfS_iii_param_0,
.param .u64 _Z10bfs_kernelPiS_S_PfS_iii_param_1,
.param .u64 _Z10bfs_kernelPiS_S_PfS_iii_param_2,
.param .u64 _Z10bfs_kernelPiS_S_PfS_iii_param_3,
.param .u64 _Z10bfs_kernelPiS_S_PfS_iii_param_4,
.param .u32 _Z10bfs_kernelPiS_S_PfS_iii_param_5,
.param .u32 _Z10bfs_kernelPiS_S_PfS_iii_param_6,
.param .u32 _Z10bfs_kernelPiS_S_PfS_iii_param_7
)
{
.reg .pred %p<24>;
.reg .f32 %f<15>;
.reg .b32 %r<71>;
.reg .b64 %rd<73>;


ld.param.u64 %rd14, [_Z10bfs_kernelPiS_S_PfS_iii_param_0];
ld.param.u64 %rd15, [_Z10bfs_kernelPiS_S_PfS_iii_param_1];
ld.param.u64 %rd16, [_Z10bfs_kernelPiS_S_PfS_iii_param_2];
ld.param.u64 %rd17, [_Z10bfs_kernelPiS_S_PfS_iii_param_3];
ld.param.u64 %rd18, [_Z10bfs_kernelPiS_S_PfS_iii_param_4];
ld.param.u32 %r37, [_Z10bfs_kernelPiS_S_PfS_iii_param_5];
ld.param.u32 %r59, [_Z10bfs_kernelPiS_S_PfS_iii_param_6];
ld.param.u32 %r39, [_Z10bfs_kernelPiS_S_PfS_iii_param_7];
cvta.to.global.u64 %rd1, %rd18;
mov.u32 %r40, %ntid.x;
mov.u32 %r41, %ctaid.x;
mov.u32 %r42, %tid.x;
mad.lo.s32 %r1, %r40, %r41, %r42;
setp.ge.s32	%p1, %r1, %r37;
@%p1 bra BB0_42;

cvta.to.global.u64 %rd19, %rd16;
mul.wide.s32 %rd20, %r1, 4;
add.s64 %rd21, %rd19, %rd20;
ld.global.u32 %r43, [%rd21];
setp.ne.s32	%p2, %r43, %r39;
@%p2 bra BB0_42;

cvta.to.global.u64 %rd22, %rd14;
add.s64 %rd2, %rd22, %rd20;
ld.global.u32 %r2, [%rd2];
add.s32 %r44, %r1, 1;
setp.ge.s32	%p3, %r44, %r37;
@%p3 bra BB0_4;

ld.global.u32 %r59, [%rd2+4];

BB0_4:
setp.le.s32	%p4, %r59, %r2;
@%p4 bra BB0_42;

cvta.to.global.u64 %rd24, %rd17;
add.s32 %r5, %r39, 1;
add.s64 %rd3, %rd24, %rd20;
sub.s32 %r6, %r59, %r2;
and.b32 %r7, %r6, 3;
setp.eq.s32	%p5, %r7, 0;
@%p5 bra BB0_23;

setp.eq.s32	%p6, %r7, 1;
@%p6 bra BB0_18;

setp.eq.s32	%p7, %r7, 2;
@%p7 bra BB0_13;

cvta.to.global.u64 %rd26, %rd15;
mul.wide.s32 %rd27, %r2, 4;
add.s64 %rd28, %rd26, %rd27;
ld.global.u32 %r8, [%rd28];
mul.wide.s32 %rd30, %r8, 4;
add.s64 %rd4, %rd19, %rd30;
ld.global.u32 %r60, [%rd4];
setp.gt.s32	%p8, %r60, -1;
@%p8 bra BB0_10;

mov.u32 %r45, 1;
st.global.u32 [%rd1], %r45;
add.s32 %r52, %r39, 1;
st.global.u32 [%rd4], %r52;
mov.u32 %r60, %r5;

BB0_10:
setp.ne.s32	%p9, %r60, %r5;
@%p9 bra BB0_12;

add.s64 %rd33, %rd24, %rd30;
ld.global.f32 %f1, [%rd3];
atom.global.add.f32 %f2, [%rd33], %f1;

BB0_12:
add.s32 %r2, %r2, 1;

BB0_13:
cvta.to.global.u64 %rd34, %rd15;
mul.wide.s32 %rd35, %r2, 4;
add.s64 %rd36, %rd34, %rd35;
ld.global.u32 %r13, [%rd36];
mul.wide.s32 %rd38, %r13, 4;
add.s64 %rd5, %rd19, %rd38;
ld.global.u32 %r62, [%rd5];
setp.gt.s32	%p10, %r62, -1;
@%p10 bra BB0_15;

mov.u32 %r46, 1;
st.global.u32 [%rd1], %r46;
add.s32 %r53, %r39, 1;
st.global.u32 [%rd5], %r53;
mov.u32 %r62, %r5;

BB0_15:
setp.ne.s32	%p11, %r62, %r5;
@%p11 bra BB0_17;

add.s64 %rd41, %rd24, %rd38;
ld.global.f32 %f3, [%rd3];
atom.global.add.f32 %f4, [%rd41], %f3;

BB0_17:
add.s32 %r2, %r2, 1;

BB0_18:
cvta.to.global.u64 %rd42, %rd15;
mul.wide.s32 %rd43, %r2, 4;
add.s64 %rd44, %rd42, %rd43;
ld.global.u32 %r18, [%rd44];
mul.wide.s32 %rd46, %r18, 4;
add.s64 %rd6, %rd19, %rd46;
ld.global.u32 %r64, [%rd6];
setp.gt.s32	%p12, %r64, -1;
@%p12 bra BB0_20;

mov.u32 %r47, 1;
st.global.u32 [%rd1], %r47;
add.s32 %r54, %r39, 1;
st.global.u32 [%rd6], %r54;
mov.u32 %r64, %r5;

BB0_20:
setp.ne.s32	%p13, %r64, %r5;
@%p13 bra BB0_22;

add.s64 %rd49, %rd24, %rd46;
ld.global.f32 %f5, [%rd3];
atom.global.add.f32 %f6, [%rd49], %f5;

BB0_22:
add.s32 %r2, %r2, 1;

BB0_23:
setp.lt.u32	%p14, %r6, 4;
@%p14 bra BB0_42;

cvta.to.global.u64 %rd50, %rd15;
mul.wide.s32 %rd51, %r2, 4;
add.s64 %rd72, %rd50, %rd51;

BB0_25:
ld.global.u32 %r24, [%rd72];
mul.wide.s32 %rd53, %r24, 4;
add.s64 %rd9, %rd19, %rd53;
ld.global.u32 %r67, [%rd9];
setp.gt.s32	%p15, %r67, -1;
@%p15 bra BB0_27;

mov.u32 %r48, 1;
st.global.u32 [%rd1], %r48;
add.s32 %r55, %r39, 1;
st.global.u32 [%rd9], %r55;
mov.u32 %r67, %r5;

BB0_27:
setp.ne.s32	%p16, %r67, %r5;
@%p16 bra BB0_29;

add.s64 %rd56, %rd24, %rd53;
ld.global.f32 %f7, [%rd3];
atom.global.add.f32 %f8, [%rd56], %f7;

BB0_29:
ld.global.u32 %r27, [%rd72+4];
mul.wide.s32 %rd58, %r27, 4;
add.s64 %rd10, %rd19, %rd58;
ld.global.u32 %r68, [%rd10];
setp.gt.s32	%p17, %r68, -1;
@%p17 bra BB0_31;

mov.u32 %r49, 1;
st.global.u32 [%rd1], %r49;
add.s32 %r56, %r39, 1;
st.global.u32 [%rd10], %r56;
mov.u32 %r68, %r5;

BB0_31:
setp.ne.s32	%p18, %r68, %r5;
@%p18 bra BB0_33;

add.s64 %rd61, %rd24, %rd58;
ld.global.f32 %f9, [%rd3];
atom.global.add.f32 %f10, [%rd61], %f9;

BB0_33:
ld.global.u32 %r30, [%rd72+8];
mul.wide.s32 %rd63, %r30, 4;
add.s64 %rd11, %rd19, %rd63;
ld.global.u32 %r69, [%rd11];
setp.gt.s32	%p19, %r69, -1;
@%p19 bra BB0_35;

mov.u32 %r50, 1;
st.global.u32 [%rd1], %r50;
add.s32 %r57, %r39, 1;
st.global.u32 [%rd11], %r57;
mov.u32 %r69, %r5;

BB0_35:
setp.ne.s32	%p20, %r69, %r5;
@%p20 bra BB0_37;

add.s64 %rd66, %rd24, %rd63;
ld.global.f32 %f11, [%rd3];
atom.global.add.f32 %f12, [%rd66], %f11;

BB0_37:
ld.global.u32 %r33, [%rd72+12];
mul.wide.s32 %rd68, %r33, 4;
add.s64 %rd12, %rd19, %rd68;
ld.global.u32 %r70, [%rd12];
setp.gt.s32	%p21, %r70, -1;
@%p21 bra BB0_39;

mov.u32 %r51, 1;
st.global.u32 [%rd1], %r51;
add.s32 %r58, %r39, 1;
st.global.u32 [%rd12], %r58;
mov.u32 %r70, %r5;

BB0_39:
setp.ne.s32	%p22, %r70, %r5;
@%p22 bra BB0_41;

add.s64 %rd71, %rd24, %rd68;
ld.global.f32 %f13, [%rd3];
atom.global.add.f32 %f14, [%rd71], %f13;

BB0_41:
add.s32 %r2, %r2, 4;
setp.lt.s32	%p23, %r2, %r59;
add.s64 %rd72, %rd72, 16;
@%p23 bra BB0_25;

BB0_42:
ret;
}


.visible .entry _Z16backtrack_kernelPiS_S_PfS0_iiiiS0_(
.param .u64 _Z16backtrack_kernelPiS_S_PfS0_iiiiS0__param_0,
.param .u64 _Z16backtrack_kernelPiS_S_PfS0_iiiiS0__param_1,
.param .u64 _Z16backtrack_kernelPiS_S_PfS0_iiiiS0__param_2,
.param .u64 _Z16backtrack_kernelPiS_S_PfS0_iiiiS0__param_3,
.param .u64 _Z16backtrack_kernelPiS_S_PfS0_iiiiS0__param_4,
.param .u32 _Z16backtrack_kernelPiS_S_PfS0_iiiiS0__param_5,
.param .u32 _Z16backtrack_kernelPiS_S_PfS0_iiiiS0__param_6,
.param .u32 _Z16backtrack_kernelPiS_S_PfS0_iiiiS0__param_7,
.param .u32 _Z16backtrack_kernelPiS_S_PfS0_iiiiS0__param_8,
.param .u64 _Z16backtrack_kernelPiS_S_PfS0_iiiiS0__param_9
)
{
.reg .pred %p<18>;
.reg .f32 %f<53>;
.reg .b32 %r<70>;
.reg .b64 %rd<93>;


ld.param.u64 %rd7, [_Z16backtrack_kernelPiS_S_PfS0_iiiiS0__param_0];
ld.param.u64 %rd8, [_Z16backtrack_kernelPiS_S_PfS0_iiiiS0__param_1];
ld.param.u64 %rd9, [_Z16backtrack_kernelPiS_S_PfS0_iiiiS0__param_2];
ld.param.u64 %rd10, [_Z16backtrack_kernelPiS_S_PfS0_iiiiS0__param_3];
ld.param.u64 %rd11, [_Z16backtrack_kernelPiS_S_PfS0_iiiiS0__param_4];
ld.param.u32 %r22, [_Z16backtrack_kernelPiS_S_PfS0_iiiiS0__param_5];
ld.param.u32 %r65, [_Z16backtrack_kernelPiS_S_PfS0_iiiiS0__param_6];
ld.param.u32 %r24, [_Z16backtrack_kernelPiS_S_PfS0_iiiiS0__param_7];
ld.param.u32 %r25, [_Z16backtrack_kernelPiS_S_PfS0_iiiiS0__param_8];
ld.param.u64 %rd12, [_Z16backtrack_kernelPiS_S_PfS0_iiiiS0__param_9];
mov.u32 %r26, %ntid.x;
mov.u32 %r27, %ctaid.x;
mov.u32 %r28, %tid.x;
mad.lo.s32 %r1, %r26, %r27, %r28;
setp.ge.s32	%p1, %r1, %r22;
@%p1 bra BB1_30;

cvta.to.global.u64 %rd13, %rd9;
mul.wide.s32 %rd14, %r1, 4;
add.s64 %rd15, %rd13, %rd14;
add.s32 %r29, %r24, -1;
ld.global.u32 %r30, [%rd15];
setp.ne.s32	%p2, %r30, %r29;
@%p2 bra BB1_30;

cvta.to.global.u64 %rd16, %rd7;
add.s64 %rd1, %rd16, %rd14;
ld.global.u32 %r2, [%rd1];
add.s32 %r35, %r1, 1;
setp.ge.s32	%p3, %r35, %r22;
@%p3 bra BB1_4;

ld.global.u32 %r65, [%rd1+4];

BB1_4:
cvta.to.global.u64 %rd18, %rd11;
add.s64 %rd2, %rd18, %rd14;
setp.le.s32	%p4, %r65, %r2;
@%p4 bra BB1_28;

cvta.to.global.u64 %rd20, %rd10;
add.s64 %rd3, %rd20, %rd14;
sub.s32 %r5, %r65, %r2;
and.b32 %r44, %r5, 3;
setp.eq.s32	%p5, %r44, 0;
@%p5 bra BB1_17;

setp.eq.s32	%p6, %r44, 1;
@%p6 bra BB1_14;

setp.eq.s32	%p7, %r44, 2;
@%p7 bra BB1_11;

cvta.to.global.u64 %rd22, %rd8;
mul.wide.s32 %rd23, %r2, 4;
add.s64 %rd24, %rd22, %rd23;
ld.global.u32 %r6, [%rd24];
mul.wide.s32 %rd26, %r6, 4;
add.s64 %rd27, %rd13, %rd26;
add.s32 %r47, %r24, -2;
ld.global.u32 %r48, [%rd27];
setp.ne.s32	%p8, %r48, %r47;
@%p8 bra BB1_10;

add.s64 %rd30, %rd18, %rd26;
add.s64 %rd32, %rd20, %rd26;
ld.global.f32 %f1, [%rd3];
ld.global.f32 %f2, [%rd32];
div.rn.f32 %f3, %f2, %f1;
ld.global.f32 %f4, [%rd2];
add.f32 %f5, %f4, 0f3F800000;
mul.f32 %f6, %f3, %f5;
atom.global.add.f32 %f7, [%rd30], %f6;

BB1_10:
add.s32 %r2, %r2, 1;

BB1_11:
cvta.to.global.u64 %rd33, %rd8;
mul.wide.s32 %rd34, %r2, 4;
add.s64 %rd35, %rd33, %rd34;
ld.global.u32 %r9, [%rd35];
mul.wide.s32 %rd37, %r9, 4;
add.s64 %rd38, %rd13, %rd37;
add.s32 %r49, %r24, -2;
ld.global.u32 %r50, [%rd38];
setp.ne.s32	%p9, %r50, %r49;
@%p9 bra BB1_13;

add.s64 %rd41, %rd18, %rd37;
add.s64 %rd43, %rd20, %rd37;
ld.global.f32 %f8, [%rd3];
ld.global.f32 %f9, [%rd43];
div.rn.f32 %f10, %f9, %f8;
ld.global.f32 %f11, [%rd2];
add.f32 %f12, %f11, 0f3F800000;
mul.f32 %f13, %f10, %f12;
atom.global.add.f32 %f14, [%rd41], %f13;

BB1_13:
add.s32 %r2, %r2, 1;

BB1_14:
cvta.to.global.u64 %rd44, %rd8;
mul.wide.s32 %rd45, %r2, 4;
add.s64 %rd46, %rd44, %rd45;
ld.global.u32 %r12, [%rd46];
mul.wide.s32 %rd48, %r12, 4;
add.s64 %rd49, %rd13, %rd48;
add.s32 %r51, %r24, -2;
ld.global.u32 %r52, [%rd49];
setp.ne.s32	%p10, %r52, %r51;
@%p10 bra BB1_16;

add.s64 %rd52, %rd18, %rd48;
add.s64 %rd54, %rd20, %rd48;
ld.global.f32 %f15, [%rd3];
ld.global.f32 %f16, [%rd54];
div.rn.f32 %f17, %f16, %f15;
ld.global.f32 %f18, [%rd2];
add.f32 %f19, %f18, 0f3F800000;
mul.f32 %f20, %f17, %f19;
atom.global.add.f32 %f21, [%rd52], %f20;

BB1_16:
add.s32 %r2, %r2, 1;

BB1_17:
setp.lt.u32	%p11, %r5, 4;
@%p11 bra BB1_28;

cvta.to.global.u64 %rd55, %rd8;
mul.wide.s32 %rd56, %r2, 4;
add.s64 %rd92, %rd55, %rd56;
add.s32 %r15, %r24, -2;

BB1_19:
ld.global.u32 %r17, [%rd92];
mul.wide.s32 %rd58, %r17, 4;
add.s64 %rd59, %rd13, %rd58;
ld.global.u32 %r53, [%rd59];
setp.ne.s32	%p12, %r53, %r15;
@%p12 bra BB1_21;

add.s64 %rd62, %rd18, %rd58;
add.s64 %rd64, %rd20, %rd58;
ld.global.f32 %f22, [%rd3];
ld.global.f32 %f23, [%rd64];
div.rn.f32 %f24, %f23, %f22;
ld.global.f32 %f25, [%rd2];
add.f32 %f26, %f25, 0f3F800000;
mul.f32 %f27, %f24, %f26;
atom.global.add.f32 %f28, [%rd62], %f27;

BB1_21:
ld.global.u32 %r18, [%rd92+4];
mul.wide.s32 %rd66, %r18, 4;
add.s64 %rd67, %rd13, %rd66;
ld.global.u32 %r54, [%rd67];
setp.ne.s32	%p13, %r54, %r15;
@%p13 bra BB1_23;

add.s64 %rd70, %rd18, %rd66;
add.s64 %rd72, %rd20, %rd66;
ld.global.f32 %f29, [%rd3];
ld.global.f32 %f30, [%rd72];
div.rn.f32 %f31, %f30, %f29;
ld.global.f32 %f32, [%rd2];
add.f32 %f33, %f32, 0f3F800000;
mul.f32 %f34, %f31, %f33;
atom.global.add.f32 %f35, [%rd70], %f34;

BB1_23:
ld.global.u32 %r19, [%rd92+8];
mul.wide.s32 %rd74, %r19, 4;
add.s64 %rd75, %rd13, %rd74;
ld.global.u32 %r55, [%rd75];
setp.ne.s32	%p14, %r55, %r15;
@%p14 bra BB1_25;

add.s64 %rd78, %rd18, %rd74;
add.s64 %rd80, %rd20, %rd74;
ld.global.f32 %f36, [%rd3];
ld.global.f32 %f37, [%rd80];
div.rn.f32 %f38, %f37, %f36;
ld.global.f32 %f39, [%rd2];
add.f32 %f40, %f39, 0f3F800000;
mul.f32 %f41, %f38, %f40;
atom.global.add.f32 %f42, [%rd78], %f41;

BB1_25:
ld.global.u32 %r20, [%rd92+12];
mul.wide.s32 %rd82, %r20, 4;
add.s64 %rd83, %rd13, %rd82;
ld.global.u32 %r56, [%rd83];
setp.ne.s32	%p15, %r56, %r15;
@%p15 bra BB1_27;

add.s64 %rd86, %rd18, %rd82;
add.s64 %rd88, %rd20, %rd82;
ld.global.f32 %f43, [%rd3];
ld.global.f32 %f44, [%rd88];
div.rn.f32 %f45, %f44, %f43;
ld.global.f32 %f46, [%rd2];
add.f32 %f47, %f46, 0f3F800000;
mul.f32 %f48, %f45, %f47;
atom.global.add.f32 %f49, [%rd86], %f48;

BB1_27:
add.s32 %r2, %r2, 4;
setp.lt.s32	%p16, %r2, %r65;
add.s64 %rd92, %rd92, 16;
@%p16 bra BB1_19;

BB1_28:
setp.eq.s32	%p17, %r1, %r25;
@%p17 bra BB1_30;

cvta.to.global.u64 %rd89, %rd12;
add.s64 %rd91, %rd89, %rd14;
ld.global.f32 %f50, [%rd2];
ld.global.f32 %f51, [%rd91];
add.f32 %f52, %f51, %f50;
st.global.f32 [%rd91], %f52;

BB1_30:
ret;
}


.visible .entry _Z15back_sum_kerneliiPiPfS0_i(
.param .u32 _Z15back_sum_kerneliiPiPfS0_i_param_0,
.param .u32 _Z15back_sum_kerneliiPiPfS0_i_param_1,
.param .u64 _Z15back_sum_kerneliiPiPfS0_i_param_2,
.param .u64 _Z15back_sum_kerneliiPiPfS0_i_param_3,
.param .u64 _Z15back_sum_kerneliiPiPfS0_i_param_4,
.param .u32 _Z15back_sum_kerneliiPiPfS0_i_param_5
)
{
.reg .pred %p<5>;
.reg .f32 %f<4>;
.reg .b32 %r<10>;
.reg .b64 %rd<12>;


ld.param.u32 %r3, [_Z15back_sum_kerneliiPiPfS0_i_param_0];
ld.param.u32 %r2, [_Z15back_sum_kerneliiPiPfS0_i_param_1];
ld.param.u64 %rd1, [_Z15back_sum_kerneliiPiPfS0_i_param_2];
ld.param.u64 %rd2, [_Z15back_sum_kerneliiPiPfS0_i_param_3];
ld.param.u64 %rd3, [_Z15back_sum_kerneliiPiPfS0_i_param_4];
ld.param.u32 %r4, [_Z15back_sum_kerneliiPiPfS0_i_param_5];
mov.u32 %r5, %ntid.x;
mov.u32 %r6, %ctaid.x;
mov.u32 %r7, %tid.x;
mad.lo.s32 %r1, %r5, %r6, %r7;
setp.ge.s32	%p1, %r1, %r4;
setp.eq.s32	%p2, %r1, %r3;
or.pred %p3, %p1, %p2;
@%p3 bra BB2_3;

cvta.to.global.u64 %rd4, %rd1;
mul.wide.s32 %rd5, %r1, 4;
add.s64 %rd6, %rd4, %rd5;
add.s32 %r8, %r2, -1;
ld.global.u32 %r9, [%rd6];
setp.ne.s32	%p4, %r9, %r8;
@%p4 bra BB2_3;

cvta.to.global.u64 %rd7, %rd2;
cvta.to.global.u64 %rd8, %rd3;
add.s64 %rd10, %rd8, %rd5;
add.s64 %rd11, %rd7, %rd5;
ld.global.f32 %f1, [%rd11];
ld.global.f32 %f2, [%rd10];
add.f32 %f3, %f2, %f1;
st.global.f32 [%rd10], %f3;

BB2_3:
ret;
}


.visible .entry _Z14clean_1d_arrayiPiPfS0_i(
.param .u32 _Z14clean_1d_arrayiPiPfS0_i_param_0,
.param .u64 _Z14clean_1d_arrayiPiPfS0_i_param_1,
.param .u64 _Z14clean_1d_arrayiPiPfS0_i_param_2,
.param .u64 _Z14clean_1d_arrayiPiPfS0_i_param_3,
.param .u32 _Z14clean_1d_arrayiPiPfS0_i_param_4
)
{
.reg .pred %p<3>;
.reg .b32 %r<12>;
.reg .b64 %rd<14>;


ld.param.u32 %r2, [_Z14clean_1d_arrayiPiPfS0_i_param_0];
ld.param.u64 %rd5, [_Z14clean_1d_arrayiPiPfS0_i_param_1];
ld.param.u64 %rd3, [_Z14clean_1d_arrayiPiPfS0_i_param_2];
ld.param.u64 %rd4, [_Z14clean_1d_arrayiPiPfS0_i_param_3];
ld.param.u32 %r3, [_Z14clean_1d_arrayiPiPfS0_i_param_4];
cvta.to.global.u64 %rd1, %rd5;
mov.u32 %r4, %ntid.x;
mov.u32 %r5, %ctaid.x;
mov.u32 %r6, %tid.x;
mad.lo.s32 %r1, %r4, %r5, %r6;
setp.ge.s32	%p1, %r1, %r3;
@%p1 bra BB3_4;

cvta.to.global.u64 %rd6, %rd4;
cvta.to.global.u64 %rd7, %rd3;
mul.wide.s32 %rd8, %r1, 4;
add.s64 %rd9, %rd7, %rd8;
mov.u32 %r7, 0;
st.global.u32 [%rd9], %r7;
add.s64 %rd2, %rd6, %rd8;
setp.eq.s32	%p2, %r1, %r2;
@%p2 bra BB3_3;
bra.uni BB3_2;

BB3_3:
mov.u32 %r10, 1065353216;
st.global.u32 [%rd2], %r10;
mul.wide.s32 %rd12, %r2, 4;
add.s64 %rd13, %rd1, %rd12;
st.global.u32 [%rd13], %r7;
bra.uni BB3_4;

BB3_2:
st.global.u32 [%rd2], %r7;
add.s64 %rd11, %rd1, %rd8;
mov.u32 %r9, -1;
st.global.u32 [%rd11], %r9;

BB3_4:
ret;
}


.visible .entry _Z14clean_2d_arrayPii(
.param .u64 _Z14clean_2d_arrayPii_param_0,
.param .u32 _Z14clean_2d_arrayPii_param_1
)
{
.reg .pred %p<2>;
.reg .b32 %r<8>;
.reg .b64 %rd<5>;


ld.param.u64 %rd1, [_Z14clean_2d_arrayPii_param_0];
ld.param.u32 %r2, [_Z14clean_2d_arrayPii_param_1];
mov.u32 %r3, %ctaid.x;
mov.u32 %r4, %ntid.x;
mov.u32 %r5, %tid.x;
mad.lo.s32 %r1, %r4, %r3, %r5;
mul.lo.s32 %r6, %r2, %r2;
setp.ge.s32	%p1, %r1, %r6;
@%p1 bra BB4_2;

cvta.to.global.u64 %rd2, %rd1;
mul.wide.s32 %rd3, %r1, 4;
add.s64 %rd4, %rd2, %rd3;
mov.u32 %r7, 0;
st.global.u32 [%rd4], %r7;

BB4_2:
ret;
}


.visible .entry _Z8clean_bcPfi(
.param .u64 _Z8clean_bcPfi_param_0,
.param .u32 _Z8clean_bcPfi_param_1
)
{
.reg .pred %p<2>;
.reg .b32 %r<7>;
.reg .b64 %rd<5>;


ld.param.u64 %rd1, [_Z8clean_bcPfi_param_0];
ld.param.u32 %r2, [_Z8clean_bcPfi_param_1];
mov.u32 %r3, %ctaid.x;
mov.u32 %r4, %ntid.x;
mov.u32 %r5, %tid.x;
mad.lo.s32 %r1, %r4, %r3, %r5;
setp.ge.s32	%p1, %r1, %r2;
@%p1 bra BB5_2;

cvta.to.global.u64 %rd2, %rd1;
mul.wide.s32 %rd3, %r1, 4;
add.s64 %rd4, %rd2, %rd3;
mov.u32 %r6, 0;
st.global.u32 [%rd4], %r6;

BB5_2:
ret;
}




// ===== COMPILED SASS (sm_100) =====

	.target	sm_100

	.elftype	@"ET_EXEC"


//--------------------- .note.nv.tkinfo           --------------------------
	.section	.note.nv.tkinfo,"",@"SHT_NOTE"
	.sectionflags	@"SHF_NOTE_NV_TKINFO"
	.tkinfo
        /*0018*/ 	.word	0x00000002
        /*0030*/ 	.string	""
        /*0030*/ 	.string	"ptxas"
        /*0030*/ 	.string	"Cuda compilation tools, release 13.0, V13.0.88"
        /*0030*/ 	.string	"Build cuda_13.0.r13.0/compiler.36424714_0"
        /*0030*/ 	.string	"-arch sm_100 "



//--------------------- .note.nv.cuinfo           --------------------------
	.section	.note.nv.cuinfo,"",@"SHT_NOTE"
	.sectionflags	@"SHF_NOTE_NV_CUINFO"
        /*0018*/ 	.short	0x0002
        /*001a*/ 	.short	0x0046
        /*001c*/ 	.short	0x0082
	.zero		2


//--------------------- .nv.info                  --------------------------
	.section	.nv.info,"",@"SHT_CUDA_INFO"
	.align	4


	//----- nvinfo : EIATTR_REGCOUNT
	.align		4
        /*0000*/ 	.byte	0x04, 0x2f
        /*0002*/ 	.short	(.L_1 - .L_0)
	.align		4
.L_0:
        /*0004*/ 	.word	index@(_Z10bfs_kernelPiS_S_PfS_iii)
        /*0008*/ 	.word	0x00000018


	//----- nvinfo : EIATTR_FRAME_SIZE
	.align		4
.L_1:
        /*000c*/ 	.byte	0x04, 0x11
        /*000e*/ 	.short	(.L_3 - .L_2)
	.align		4
.L_2:
        /*0010*/ 	.word	index@(_Z10bfs_kernelPiS_S_PfS_iii)
        /*0014*/ 	.word	0x00000000


	//----- nvinfo : EIATTR_REGCOUNT
	.align		4
.L_3:
        /*0018*/ 	.byte	0x04, 0x2f
        /*001a*/ 	.short	(.L_5 - .L_4)
	.align		4
.L_4:
        /*001c*/ 	.word	index@(_Z16backtrack_kernelPiS_S_PfS0_iiiiS0_)
        /*0020*/ 	.word	0x0000001f


	//----- nvinfo : EIATTR_FRAME_SIZE
	.align		4
.L_5:
        /*0024*/ 	.byte	0x04, 0x11
        /*0026*/ 	.short	(.L_7 - .L_6)
	.align		4
.L_6:
        /*0028*/ 	.word	index@($__internal_0_$__cuda_sm3x_div_rn_noftz_f32_slowpath)
        /*002c*/ 	.word	0x00000000


	//----- nvinfo : EIATTR_FRAME_SIZE
	.align		4
.L_7:
        /*0030*/ 	.byte	0x04, 0x11
        /*0032*/ 	.short	(.L_9 - .L_8)
	.align		4
.L_8:
        /*0034*/ 	.word	index@(_Z16backtrack_kernelPiS_S_PfS0_iiiiS0_)
        /*0038*/ 	.word	0x00000000


	//----- nvinfo : EIATTR_REGCOUNT
	.align		4
.L_9:
        /*003c*/ 	.byte	0x04, 0x2f
        /*003e*/ 	.short	(.L_11 - .L_10)
	.align		4
.L_10:
        /*0040*/ 	.word	index@(_Z15back_sum_kerneliiPiPfS0_i)
        /*0044*/ 	.word	0x0000000a


	//----- nvinfo : EIATTR_FRAME_SIZE
	.align		4
.L_11:
        /*0048*/ 	.byte	0x04, 0x11
        /*004a*/ 	.short	(.L_13 - .L_12)
	.align		4
.L_12:
        /*004c*/ 	.word	index@(_Z15back_sum_kerneliiPiPfS0_i)
        /*0050*/ 	.word	0x00000000


	//----- nvinfo : EIATTR_REGCOUNT
	.align		4
.L_13:
        /*0054*/ 	.byte	0x04, 0x2f
        /*0056*/ 	.short	(.L_15 - .L_14)
	.align		4
.L_14:
        /*0058*/ 	.word	index@(_Z14clean_1d_arrayiPiPfS0_i)
        /*005c*/ 	.word	0x0000000c


	//----- nvinfo : EIATTR_FRAME_SIZE
	.align		4
.L_15:
        /*0060*/ 	.byte	0x04, 0x11
        /*0062*/ 	.short	(.L_17 - .L_16)
	.align		4
.L_16:
        /*0064*/ 	.word	index@(_Z14clean_1d_arrayiPiPfS0_i)
        /*0068*/ 	.word	0x00000000


	//----- nvinfo : EIATTR_REGCOUNT
	.align		4
.L_17:
        /*006c*/ 	.byte	0x04, 0x2f
        /*006e*/ 	.short	(.L_19 - .L_18)
	.align		4
.L_18:
        /*0070*/ 	.word	index@(_Z14clean_2d_arrayPii)
        /*0074*/ 	.word	0x00000008


	//----- nvinfo : EIATTR_FRAME_SIZE
	.align		4
.L_19:
        /*0078*/ 	.byte	0x04, 0x11
        /*007a*/ 	.short	(.L_21 - .L_20)
	.align		4
.L_20:
        /*007c*/ 	.word	index@(_Z14clean_2d_arrayPii)
        /*0080*/ 	.word	0x00000000


	//----- nvinfo : EIATTR_REGCOUNT
	.align		4
.L_21:
        /*0084*/ 	.byte	0x04, 0x2f
        /*0086*/ 	.short	(.L_23 - .L_22)
	.align		4
.L_22:
        /*0088*/ 	.word	index@(_Z8clean_bcPfi)
        /*008c*/ 	.word	0x00000008


	//----- nvinfo : EIATTR_FRAME_SIZE
	.align		4
.L_23:
        /*0090*/ 	.byte	0x04, 0x11
        /*0092*/ 	.short	(.L_25 - .L_24)
	.align		4
.L_24:
        /*0094*/ 	.word	index@(_Z8clean_bcPfi)
        /*0098*/ 	.word	0x00000000


	//----- nvinfo : EIATTR_MIN_STACK_SIZE
	.align		4
.L_25:
        /*009c*/ 	.byte	0x04, 0x12
        /*009e*/ 	.short	(.L_27 - .L_26)
	.align		4
.L_26:
        /*00a0*/ 	.word	index@(_Z8clean_bcPfi)
        /*00a4*/ 	.word	0x00000000


	//----- nvinfo : EIATTR_MIN_STACK_SIZE
	.align		4
.L_27:
        /*00a8*/ 	.byte	0x04, 0x12
        /*00aa*/ 	.short	(.L_29 - .L_28)
	.align		4
.L_28:
        /*00ac*/ 	.word	index@(_Z14clean_2d_arrayPii)
        /*00b0*/ 	.word	0x00000000


	//----- nvinfo : EIATTR_MIN_STACK_SIZE
	.align		4
.L_29:
        /*00b4*/ 	.byte	0x04, 0x12
        /*00b6*/ 	.short	(.L_31 - .L_30)
	.align		4
.L_30:
        /*00b8*/ 	.word	index@(_Z14clean_1d_arrayiPiPfS0_i)
        /*00bc*/ 	.word	0x00000000


	//----- nvinfo : EIATTR_MIN_STACK_SIZE
	.align		4
.L_31:
        /*00c0*/ 	.byte	0x04, 0x12
        /*00c2*/ 	.short	(.L_33 - .L_32)
	.align		4
.L_32:
        /*00c4*/ 	.word	index@(_Z15back_sum_kerneliiPiPfS0_i)
        /*00c8*/ 	.word	0x00000000


	//----- nvinfo : EIATTR_MIN_STACK_SIZE
	.align		4
.L_33:
        /*00cc*/ 	.byte	0x04, 0x12
        /*00ce*/ 	.short	(.L_35 - .L_34)
	.align		4
.L_34:
        /*00d0*/ 	.word	index@(_Z16backtrack_kernelPiS_S_PfS0_iiiiS0_)
        /*00d4*/ 	.word	0x00000000


	//----- nvinfo : EIATTR_MIN_STACK_SIZE
	.align		4
.L_35:
        /*00d8*/ 	.byte	0x04, 0x12
        /*00da*/ 	.short	(.L_37 - .L_36)
	.align		4
.L_36:
        /*00dc*/ 	.word	index@(_Z10bfs_kernelPiS_S_PfS_iii)
        /*00e0*/ 	.word	0x00000000
.L_37:


//--------------------- .nv.compat                --------------------------
	.section	.nv.compat,"",@"SHT_CUDA_COMPAT_INFO"
	.align	4
        /*0000*/ 	.byte	0x02, 0x09, 0x00, 0x00, 0x02, 0x02, 0x01, 0x00, 0x02, 0x05, 0x05, 0x00, 0x03, 0x07, 0x01, 0x01
        /*0010*/ 	.byte	0x02, 0x03, 0x00, 0x00, 0x02, 0x06, 0x01, 0x00, 0x04, 0x0b, 0x08, 0x00, 0x01, 0x00, 0x00, 0x00
        /*0020*/ 	.byte	0x00, 0x00, 0x00, 0x00


//--------------------- .nv.info._Z8clean_bcPfi   --------------------------
	.section	.nv.info._Z8clean_bcPfi,"",@"SHT_CUDA_INFO"
	.sectionflags	@""
	.align	4


	//----- nvinfo : EIATTR_CUDA_API_VERSION
	.align		4
        /*0000*/ 	.byte	0x04, 0x37
        /*0002*/ 	.short	(.L_39 - .L_38)
.L_38:
        /*0004*/ 	.word	0x00000082


	//----- nvinfo : EIATTR_KPARAM_INFO
	.align		4
.L_39:
        /*0008*/ 	.byte	0x04, 0x17
        /*000a*/ 	.short	(.L_41 - .L_40)
.L_40:
        /*000c*/ 	.word	0x00000000
        /*0010*/ 	.short	0x0001
        /*0012*/ 	.short	0x0008
        /*0014*/ 	.byte	0x00, 0xf0, 0x11, 0x00


	//----- nvinfo : EIATTR_KPARAM_INFO
	.align		4
.L_41:
        /*0018*/ 	.byte	0x04, 0x17
        /*001a*/ 	.short	(.L_43 - .L_42)
.L_42:
        /*001c*/ 	.word	0x00000000
        /*0020*/ 	.short	0x0000
        /*0022*/ 	.short	0x0000
        /*0024*/ 	.byte	0x00, 0xf0, 0x21, 0x00


	//----- nvinfo : EIATTR_SPARSE_MMA_MASK
	.align		4
.L_43:
        /*0028*/ 	.byte	0x03, 0x50
        /*002a*/ 	.short	0x0000


	//----- nvinfo : EIATTR_MAXREG_COUNT
	.align		4
        /*002c*/ 	.byte	0x03, 0x1b
        /*002e*/ 	.short	0x00ff


	//----- nvinfo : EIATTR_MERCURY_ISA_VERSION
	.align		4
        /*0030*/ 	.byte	0x03, 0x5f
        /*0032*/ 	.short	0x0101


	//----- nvinfo : EIATTR_VRC_CTA_INIT_COUNT
	.align		4
        /*0034*/ 	.byte	0x02, 0x4a
	.zero		1
	.zero		1


	//----- nvinfo : EIATTR_EXIT_INSTR_OFFSETS
	.align		4
        /*0038*/ 	.byte	0x04, 0x1c
        /*003a*/ 	.short	(.L_45 - .L_44)


	//   ....[0]....
.L_44:
        /*003c*/ 	.word	0x00000070


	//   ....[1]....
        /*0040*/ 	.word	0x000000c0


	//----- nvinfo : EIATTR_CBANK_PARAM_SIZE
	.align		4
.L_45:
        /*0044*/ 	.byte	0x03, 0x19
        /*0046*/ 	.short	0x000c


	//----- nvinfo : EIATTR_PARAM_CBANK
	.align		4
        /*0048*/ 	.byte	0x04, 0x0a
        /*004a*/ 	.short	(.L_47 - .L_46)
	.align		4
.L_46:
        /*004c*/ 	.word	index@(.nv.constant0._Z8clean_bcPfi)
        /*0050*/ 	.short	0x0380
        /*0052*/ 	.short	0x000c


	//----- nvinfo : EIATTR_SW_WAR
	.align		4
.L_47:
        /*0054*/ 	.byte	0x04, 0x36
        /*0056*/ 	.short	(.L_49 - .L_48)
.L_48:
        /*0058*/ 	.word	0x00000008
.L_49:


//--------------------- .nv.info._Z14clean_2d_arrayPii --------------------------
	.section	.nv.info._Z14clean_2d_arrayPii,"",@"SHT_CUDA_INFO"
	.sectionflags	@""
	.align	4


	//----- nvinfo : EIATTR_CUDA_API_VERSION
	.align		4
        /*0000*/ 	.byte	0x04, 0x37
        /*0002*/ 	.short	(.L_51 - .L_50)
.L_50:
        /*0004*/ 	.word	0x00000082


	//----- nvinfo : EIATTR_KPARAM_INFO
	.align		4
.L_51:
        /*0008*/ 	.byte	0x04, 0x17
        /*000a*/ 	.short	(.L_53 - .L_52)
.L_52:
        /*000c*/ 	.word	0x00000000
        /*0010*/ 	.short	0x0001
        /*0012*/ 	.short	0x0008
        /*0014*/ 	.byte	0x00, 0xf0, 0x11, 0x00


	//----- nvinfo : EIATTR_KPARAM_INFO
	.align		4
.L_53:
        /*0018*/ 	.byte	0x04, 0x17
        /*001a*/ 	.short	(.L_55 - .L_54)
.L_54:
        /*001c*/ 	.word	0x00000000
        /*0020*/ 	.short	0x0000
        /*0022*/ 	.short	0x0000
        /*0024*/ 	.byte	0x00, 0xf0, 0x21, 0x00


	//----- nvinfo : EIATTR_SPARSE_MMA_MASK
	.align		4
.L_55:
        /*0028*/ 	.byte	0x03, 0x50
        /*002a*/ 	.short	0x0000


	//----- nvinfo : EIATTR_MAXREG_COUNT
	.align		4
        /*002c*/ 	.byte	0x03, 0x1b
        /*002e*/ 	.short	0x00ff


	//----- nvinfo : EIATTR_MERCURY_ISA_VERSION
	.align		4
        /*0030*/ 	.byte	0x03, 0x5f
        /*0032*/ 	.short	0x0101


	//----- nvinfo : EIATTR_VRC_CTA_INIT_COUNT
	.align		4
        /*0034*/ 	.byte	0x02, 0x4a
	.zero		1
	.zero		1


	//----- nvinfo : EIATTR_EXIT_INSTR_OFFSETS
	.align		4
        /*0038*/ 	.byte	0x04, 0x1c
        /*003a*/ 	.short	(.L_57 - .L_56)


	//   ....[0]....
.L_56:
        /*003c*/ 	.word	0x00000080


	//   ....[1]....
        /*0040*/ 	.word	0x000000d0


	//----- nvinfo : EIATTR_CBANK_PARAM_SIZE
	.align		4
.L_57:
        /*0044*/ 	.byte	0x03, 0x19
        /*0046*/ 	.short	0x000c


	//----- nvinfo : EIATTR_PARAM_CBANK
	.align		4
        /*0048*/ 	.byte	0x04, 0x0a
        /*004a*/ 	.short	(.L_59 - .L_58)
	.align		4
.L_58:
        /*004c*/ 	.word	index@(.nv.constant0._Z14clean_2d_arrayPii)
        /*0050*/ 	.short	0x0380
        /*0052*/ 	.short	0x000c


	//----- nvinfo : EIATTR_SW_WAR
	.align		4
.L_59:
        /*0054*/ 	.byte	0x04, 0x36
        /*0056*/ 	.short	(.L_61 - .L_60)
.L_60:
        /*0058*/ 	.word	0x00000008
.L_61:


//--------------------- .nv.info._Z14clean_1d_arrayiPiPfS0_i --------------------------
	.section	.nv.info._Z14clean_1d_arrayiPiPfS0_i,"",@"SHT_CUDA_INFO"
	.sectionflags	@""
	.align	4


	//----- nvinfo : EIATTR_CUDA_API_VERSION
	.align		4
        /*0000*/ 	.byte	0x04, 0x37
        /*0002*/ 	.short	(.L_63 - .L_62)
.L_62:
        /*0004*/ 	.word	0x00000082


	//----- nvinfo : EIATTR_KPARAM_INFO
	.align		4
.L_63:
        /*0008*/ 	.byte	0x04, 0x17
        /*000a*/ 	.short	(.L_65 - .L_64)
.L_64:
        /*000c*/ 	.word	0x00000000
        /*0010*/ 	.short	0x0004
        /*0012*/ 	.short	0x0020
        /*0014*/ 	.byte	0x00, 0xf0, 0x11, 0x00


	//----- nvinfo : EIATTR_KPARAM_INFO
	.align		4
.L_65:
        /*0018*/ 	.byte	0x04, 0x17
        /*001a*/ 	.short	(.L_67 - .L_66)
.L_66:
        /*001c*/ 	.word	0x00000000
        /*0020*/ 	.short	0x0003
        /*0022*/ 	.short	0x0018
        /*0024*/ 	.byte	0x00, 0xf0, 0x21, 0x00


	//----- nvinfo : EIATTR_KPARAM_INFO
	.align		4
.L_67:
        /*0028*/ 	.byte	0x04, 0x17
        /*002a*/ 	.short	(.L_69 - .L_68)
.L_68:
        /*002c*/ 	.word	0x00000000
        /*0030*/ 	.short	0x0002
        /*0032*/ 	.short	0x0010
        /*0034*/ 	.byte	0x00, 0xf0, 0x21, 0x00


	//----- nvinfo : EIATTR_KPARAM_INFO
	.align		4
.L_69:
        /*0038*/ 	.byte	0x04, 0x17
        /*003a*/ 	.short	(.L_71 - .L_70)
.L_70:
        /*003c*/ 	.word	0x00000000
        /*0040*/ 	.short	0x0001
        /*0042*/ 	.short	0x0008
        /*0044*/ 	.byte	0x00, 0xf0, 0x21, 0x00


	//----- nvinfo : EIATTR_KPARAM_INFO
	.align		4
.L_71:
        /*0048*/ 	.byte	0x04, 0x17
        /*004a*/ 	.short	(.L_73 - .L_72)
.L_72:
        /*004c*/ 	.word	0x00000000
        /*0050*/ 	.short	0x0000
        /*0052*/ 	.short	0x0000
        /*0054*/ 	.byte	0x00, 0xf0, 0x11, 0x00


	//----- nvinfo : EIATTR_SPARSE_MMA_MASK
	.align		4
.L_73:
        /*0058*/ 	.byte	0x03, 0x50
        /*005a*/ 	.short	0x0000


	//----- nvinfo : EIATTR_MAXREG_COUNT
	.align		4
        /*005c*/ 	.byte	0x03, 0x1b
        /*005e*/ 	.short	0x00ff


	//----- nvinfo : EIATTR_MERCURY_ISA_VERSION
	.align		4
        /*0060*/ 	.byte	0x03, 0x5f
        /*0062*/ 	.short	0x0101


	//----- nvinfo : EIATTR_VRC_CTA_INIT_COUNT
	.align		4
        /*0064*/ 	.byte	0x02, 0x4a
	.zero		1
	.zero		1


	//----- nvinfo : EIATTR_EXIT_INSTR_OFFSETS
	.align		4
        /*0068*/ 	.byte	0x04, 0x1c
        /*006a*/ 	.short	(.L_75 - .L_74)


	//   ....[0]....
.L_74:
        /*006c*/ 	.word	0x00000070


	//   ....[1]....
        /*0070*/ 	.word	0x00000150


	//   ....[2]....
        /*0074*/ 	.word	0x000001b0


	//----- nvinfo : EIATTR_CBANK_PARAM_SIZE
	.align		4
.L_75:
        /*0078*/ 	.byte	0x03, 0x19
        /*007a*/ 	.short	0x0024


	//----- nvinfo : EIATTR_PARAM_CBANK
	.align		4
        /*007c*/ 	.byte	0x04, 0x0a
        /*007e*/ 	.short	(.L_77 - .L_76)
	.align		4
.L_76:
        /*0080*/ 	.word	index@(.nv.constant0._Z14clean_1d_arrayiPiPfS0_i)
        /*0084*/ 	.short	0x0380
        /*0086*/ 	.short	0x0024


	//----- nvinfo : EIATTR_SW_WAR
	.align		4
.L_77:
        /*0088*/ 	.byte	0x04, 0x36
        /*008a*/ 	.short	(.L_79 - .L_78)
.L_78:
        /*008c*/ 	.word	0x00000008
.L_79:


//--------------------- .nv.info._Z15back_sum_kerneliiPiPfS0_i --------------------------
	.section	.nv.info._Z15back_sum_kerneliiPiPfS0_i,"",@"SHT_CUDA_INFO"
	.sectionflags	@""
	.align	4


	//----- nvinfo : EIATTR_CUDA_API_VERSION
	.align		4
        /*0000*/ 	.byte	0x04, 0x37
        /*0002*/ 	.short	(.L_81 - .L_80)
.L_80:
        /*0004*/ 	.word	0x00000082


	//----- nvinfo : EIATTR_KPARAM_INFO
	.align		4
.L_81:
        /*0008*/ 	.byte	0x04, 0x17
        /*000a*/ 	.short	(.L_83 - .L_82)
.L_82:
        /*000c*/ 	.word	0x00000000
        /*0010*/ 	.short	0x0005
        /*0012*/ 	.short	0x0020
        /*0014*/ 	.byte	0x00, 0xf0, 0x11, 0x00


	//----- nvinfo : EIATTR_KPARAM_INFO
	.align		4
.L_83:
        /*0018*/ 	.byte	0x04, 0x17
        /*001a*/ 	.short	(.L_85 - .L_84)
.L_84:
        /*001c*/ 	.word	0x00000000
        /*0020*/ 	.short	0x0004
        /*0022*/ 	.short	0x0018
        /*0024*/ 	.byte	0x00, 0xf0, 0x21, 0x00


	//----- nvinfo : EIATTR_KPARAM_INFO
	.align		4
.L_85:
        /*0028*/ 	.byte	0x04, 0x17
        /*002a*/ 	.short	(.L_87 - .L_86)
.L_86:
        /*002c*/ 	.word	0x00000000
        /*0030*/ 	.short	0x0003
        /*0032*/ 	.short	0x0010
        /*0034*/ 	.byte	0x00, 0xf0, 0x21, 0x00


	//----- nvinfo : EIATTR_KPARAM_INFO
	.align		4
.L_87:
        /*0038*/ 	.byte	0x04, 0x17
        /*003a*/ 	.short	(.L_89 - .L_88)
.L_88:
        /*003c*/ 	.word	0x00000000
        /*0040*/ 	.short	0x0002
        /*0042*/ 	.short	0x0008
        /*0044*/ 	.byte	0x00, 0xf0, 0x21, 0x00


	//----- nvinfo : EIATTR_KPARAM_INFO
	.align		4
.L_89:
        /*0048*/ 	.byte	0x04, 0x17
        /*004a*/ 	.short	(.L_91 - .L_90)
.L_90:
        /*004c*/ 	.word	0x00000000
        /*0050*/ 	.short	0x0001
        /*0052*/ 	.short	0x0004
        /*0054*/ 	.byte	0x00, 0xf0, 0x11, 0x00


	//----- nvinfo : EIATTR_KPARAM_INFO
	.align		4
.L_91:
        /*0058*/ 	.byte	0x04, 0x17
        /*005a*/ 	.short	(.L_93 - .L_92)
.L_92:
        /*005c*/ 	.word	0x00000000
        /*0060*/ 	.short	0x0000
        /*0062*/ 	.short	0x0000
        /*0064*/ 	.byte	0x00, 0xf0, 0x11, 0x00


	//----- nvinfo : EIATTR_SPARSE_MMA_MASK
	.align		4
.L_93:
        /*0068*/ 	.byte	0x03, 0x50
        /*006a*/ 	.short	0x0000


	//----- nvinfo : EIATTR_MAXREG_COUNT
	.align		4
        /*006c*/ 	.byte	0x03, 0x1b
        /*006e*/ 	.short	0x00ff


	//----- nvinfo : EIATTR_MERCURY_ISA_VERSION
	.align		4
        /*0070*/ 	.byte	0x03, 0x5f
        /*0072*/ 	.short	0x0101


	//----- nvinfo : EIATTR_VRC_CTA_INIT_COUNT
	.align		4
        /*0074*/ 	.byte	0x02, 0x4a
	.zero		1
	.zero		1


	//----- nvinfo : EIATTR_EXIT_INSTR_OFFSETS
	.align		4
        /*0078*/ 	.byte	0x04, 0x1c
        /*007a*/ 	.short	(.L_95 - .L_94)


	//   ....[0]....
.L_94:
        /*007c*/ 	.word	0x00000090


	//   ....[1]....
        /*0080*/ 	.word	0x00000110


	//   ....[2]....
        /*0084*/ 	.word	0x000001a0


	//----- nvinfo : EIATTR_CBANK_PARAM_SIZE
	.align		4
.L_95:
        /*0088*/ 	.byte	0x03, 0x19
        /*008a*/ 	.short	0x0024


	//----- nvinfo : EIATTR_PARAM_CBANK
	.align		4
        /*008c*/ 	.byte	0x04, 0x0a
        /*008e*/ 	.short	(.L_97 - .L_96)
	.align		4
.L_96:
        /*0090*/ 	.word	index@(.nv.constant0._Z15back_sum_kerneliiPiPfS0_i)
        /*0094*/ 	.short	0x0380
        /*0096*/ 	.short	0x0024


	//----- nvinfo : EIATTR_SW_WAR
	.align		4
.L_97:
        /*0098*/ 	.byte	0x04, 0x36
        /*009a*/ 	.short	(.L_99 - .L_98)
.L_98:
        /*009c*/ 	.word	0x00000008
.L_99:


//--------------------- .nv.info._Z16backtrack_kernelPiS_S_PfS0_iiiiS0_ --------------------------
	.section	.nv.info._Z16backtrack_kernelPiS_S_PfS0_iiiiS0_,"",@"SHT_CUDA_INFO"
	.sectionflags	@""
	.align	4


	//----- nvinfo : EIATTR_CUDA_API_VERSION
	.align		4
        /*0000*/ 	.byte	0x04, 0x37
        /*0002*/ 	.short	(.L_101 - .L_100)
.L_100:
        /*0004*/ 	.word	0x00000082


	//----- nvinfo : EIATTR_KPARAM_INFO
	.align		4
.L_101:
        /*0008*/ 	.byte	0x04, 0x17
        /*000a*/ 	.short	(.L_103 - .L_102)
.L_102:
        /*000c*/ 	.word	0x00000000
        /*0010*/ 	.short	0x0009
        /*0012*/ 	.short	0x0038
        /*0014*/ 	.byte	0x00, 0xf0, 0x21, 0x00


	//----- nvinfo : EIATTR_KPARAM_INFO
	.align		4
.L_103:
        /*0018*/ 	.byte	0x04, 0x17
        /*001a*/ 	.short	(.L_105 - .L_104)
.L_104:
        /*001c*/ 	.word	0x00000000
        /*0020*/ 	.short	0x0008
        /*0022*/ 	.short	0x0034
        /*0024*/ 	.byte	0x00, 0xf0, 0x11, 0x00


	//----- nvinfo : EIATTR_KPARAM_INFO
	.align		4
.L_105:
        /*0028*/ 	.byte	0x04, 0x17
        /*002a*/ 	.short	(.L_107 - .L_106)
.L_106:
        /*002c*/ 	.word	0x00000000
        /*0030*/ 	.short	0x0007
        /*0032*/ 	.short	0x0030
        /*0034*/ 	.byte	0x00, 0xf0, 0x11, 0x00


	//----- nvinfo : EIATTR_KPARAM_INFO
	.align		4
.L_107:
        /*0038*/ 	.byte	0x04, 0x17
        /*003a*/ 	.short	(.L_109 - .L_108)
.L_108:
        /*003c*/ 	.word	0x00000000
        /*0040*/ 	.short	0x0006
        /*0042*/ 	.short	0x002c
        /*0044*/ 	.byte	0x00, 0xf0, 0x11, 0x00


	//----- nvinfo : EIATTR_KPARAM_INFO
	.align		4
.L_109:
        /*0048*/ 	.byte	0x04, 0x17
        /*004a*/ 	.short	(.L_111 - .L_110)
.L_110:
        /*004c*/ 	.word	0x00000000
        /*0050*/ 	.short	0x0005
        /*0052*/ 	.short	0x0028
        /*0054*/ 	.byte	0x00, 0xf0, 0x11, 0x00


	//----- nvinfo : EIATTR_KPARAM_INFO
	.align		4
.L_111:
        /*0058*/ 	.byte	0x04, 0x17
        /*005a*/ 	.short	(.L_113 - .L_112)
.L_112:
        /*005c*/ 	.word	0x00000000
        /*0060*/ 	.short	0x0004
        /*0062*/ 	.short	0x0020
        /*0064*/ 	.byte	0x00, 0xf0, 0x21, 0x00


	//----- nvinfo : EIATTR_KPARAM_INFO
	.align		4
.L_113:
        /*0068*/ 	.byte	0x04, 0x17
        /*006a*/ 	.short	(.L_115 - .L_114)
.L_114:
        /*006c*/ 	.word	0x00000000
        /*0070*/ 	.short	0x0003
        /*0072*/ 	.short	0x0018
        /*0074*/ 	.byte	0x00, 0xf0, 0x21, 0x00


	//----- nvinfo : EIATTR_KPARAM_INFO
	.align		4
.L_115:
        /*0078*/ 	.byte	0x04, 0x17
        /*007a*/ 	.short	(.L_117 - .L_116)
.L_116:
        /*007c*/ 	.word	0x00000000
        /*0080*/ 	.short	0x0002
        /*0082*/ 	.short	0x0010
        /*0084*/ 	.byte	0x00, 0xf0, 0x21, 0x00


	//----- nvinfo : EIATTR_KPARAM_INFO
	.align		4
.L_117:
        /*0088*/ 	.byte	0x04, 0x17
        /*008a*/ 	.short	(.L_119 - .L_118)
.L_118:
        /*008c*/ 	.word	0x00000000
        /*0090*/ 	.short	0x0001
        /*0092*/ 	.short	0x0008
        /*0094*/ 	.byte	0x00, 0xf0, 0x21, 0x00


	//----- nvinfo : EIATTR_KPARAM_INFO
	.align		4
.L_119:
        /*0098*/ 	.byte	0x04, 0x17
        /*009a*/ 	.short	(.L_121 - .L_120)
.L_120:
        /*009c*/ 	.word	0x00000000
        /*00a0*/ 	.short	0x0000
        /*00a2*/ 	.short	0x0000
        /*00a4*/ 	.byte	0x00, 0xf0, 0x21, 0x00


	//----- nvinfo : EIATTR_SPARSE_MMA_MASK
	.align		4
.L_121:
        /*00a8*/ 	.byte	0x03, 0x50
        /*00aa*/ 	.short	0x0000


	//----- nvinfo : EIATTR_MAXREG_COUNT
	.align		4
        /*00ac*/ 	.byte	0x03, 0x1b
        /*00ae*/ 	.short	0x00ff


	//----- nvinfo : EIATTR_MERCURY_ISA_VERSION
	.align		4
        /*00b0*/ 	.byte	0x03, 0x5f
        /*00b2*/ 	.short	0x0101


	//----- nvinfo : EIATTR_VRC_CTA_INIT_COUNT
	.align		4
        /*00b4*/ 	.byte	0x02, 0x4a
	.zero		1
	.zero		1


	//----- nvinfo : EIATTR_EXIT_INSTR_OFFSETS
	.align		4
        /*00b8*/ 	.byte	0x04, 0x1c
        /*00ba*/ 	.short	(.L_123 - .L_122)


	//   ....[0]....
.L_122:
        /*00bc*/ 	.word	0x00000070


	//   ....[1]....
        /*00c0*/ 	.word	0x000000f0


	//   ....[2]....
        /*00c4*/ 	.word	0x00001180


	//   ....[3]....
        /*00c8*/ 	.word	0x000011f0


	//----- nvinfo : EIATTR_CRS_STACK_SIZE
	.align		4
.L_123:
        /*00cc*/ 	.byte	0x04, 0x1e
        /*00ce*/ 	.short	(.L_125 - .L_124)
.L_124:
        /*00d0*/ 	.word	0x00000000


	//----- nvinfo : EIATTR_CBANK_PARAM_SIZE
	.align		4
.L_125:
        /*00d4*/ 	.byte	0x03, 0x19
        /*00d6*/ 	.short	0x0040


	//----- nvinfo : EIATTR_PARAM_CBANK
	.align		4
        /*00d8*/ 	.byte	0x04, 0x0a
        /*00da*/ 	.short	(.L_127 - .L_126)
	.align		4
.L_126:
        /*00dc*/ 	.word	index@(.nv.constant0._Z16backtrack_kernelPiS_S_PfS0_iiiiS0_)
        /*00e0*/ 	.short	0x0380
        /*00e2*/ 	.short	0x0040


	//----- nvinfo : EIATTR_SW_WAR
	.align		4
.L_127:
        /*00e4*/ 	.byte	0x04, 0x36
        /*00e6*/ 	.short	(.L_129 - .L_128)
.L_128:
        /*00e8*/ 	.word	0x00000008
.L_129:


//--------------------- .nv.info._Z10bfs_kernelPiS_S_PfS_iii --------------------------
	.section	.nv.info._Z10bfs_kernelPiS_S_PfS_iii,"",@"SHT_CUDA_INFO"
	.sectionflags	@""
	.align	4


	//----- nvinfo : EIATTR_CUDA_API_VERSION
	.align		4
        /*0000*/ 	.byte	0x04, 0x37
        /*0002*/ 	.short	(.L_131 - .L_130)
.L_130:
        /*0004*/ 	.word	0x00000082


	//----- nvinfo : EIATTR_KPARAM_INFO
	.align		4
.L_131:
        /*0008*/ 	.byte	0x04, 0x17
        /*000a*/ 	.short	(.L_133 - .L_132)
.L_132:
        /*000c*/ 	.word	0x00000000
        /*0010*/ 	.short	0x0007
        /*0012*/ 	.short	0x0030
        /*0014*/ 	.byte	0x00, 0xf0, 0x11, 0x00


	//----- nvinfo : EIATTR_KPARAM_INFO
	.align		4
.L_133:
        /*0018*/ 	.byte	0x04, 0x17
        /*001a*/ 	.short	(.L_135 - .L_134)
.L_134:
        /*001c*/ 	.word	0x00000000
        /*0020*/ 	.short	0x0006
        /*0022*/ 	.short	0x002c
        /*0024*/ 	.byte	0x00, 0xf0, 0x11, 0x00


	//----- nvinfo : EIATTR_KPARAM_INFO
	.align		4
.L_135:
        /*0028*/ 	.byte	0x04, 0x17
        /*002a*/ 	.short	(.L_137 - .L_136)
.L_136:
        /*002c*/ 	.word	0x00000000
        /*0030*/ 	.short	0x0005
        /*0032*/ 	.short	0x0028
        /*0034*/ 	.byte	0x00, 0xf0, 0x11, 0x00


	//----- nvinfo : EIATTR_KPARAM_INFO
	.align		4
.L_137:
        /*0038*/ 	.byte	0x04, 0x17
        /*003a*/ 	.short	(.L_139 - .L_138)
.L_138:
        /*003c*/ 	.word	0x00000000
        /*0040*/ 	.short	0x0004
        /*0042*/ 	.short	0x0020
        /*0044*/ 	.byte	0x00, 0xf0, 0x21, 0x00


	//----- nvinfo : EIATTR_KPARAM_INFO
	.align		4
.L_139:
        /*0048*/ 	.byte	0x04, 0x17
        /*004a*/ 	.short	(.L_141 - .L_140)
.L_140:
        /*004c*/ 	.word	0x00000000
        /*0050*/ 	.short	0x0003
        /*0052*/ 	.short	0x0018
        /*0054*/ 	.byte	0x00, 0xf0, 0x21, 0x00


	//----- nvinfo : EIATTR_KPARAM_INFO
	.align		4
.L_141:
        /*0058*/ 	.byte	0x04, 0x17
        /*005a*/ 	.short	(.L_143 - .L_142)
.L_142:
        /*005c*/ 	.word	0x00000000
        /*0060*/ 	.short	0x0002
        /*0062*/ 	.short	0x0010
        /*0064*/ 	.byte	0x00, 0xf0, 0x21, 0x00


	//----- nvinfo : EIATTR_KPARAM_INFO
	.align		4
.L_143:
        /*0068*/ 	.byte	0x04, 0x17
        /*006a*/ 	.short	(.L_145 - .L_144)
.L_144:
        /*006c*/ 	.word	0x00000000
        /*0070*/ 	.short	0x0001
        /*0072*/ 	.short	0x0008
        /*0074*/ 	.byte	0x00, 0xf0, 0x21, 0x00


	//----- nvinfo : EIATTR_KPARAM_INFO
	.align		4
.L_145:
        /*0078*/ 	.byte	0x04, 0x17
        /*007a*/ 	.short	(.L_147 - .L_146)
.L_146:
        /*007c*/ 	.word	0x00000000
        /*0080*/ 	.short	0x0000
        /*0082*/ 	.short	0x0000
        /*0084*/ 	.byte	0x00, 0xf0, 0x21, 0x00


	//----- nvinfo : EIATTR_SPARSE_MMA_MASK
	.align		4
.L_147:
        /*0088*/ 	.byte	0x03, 0x50
        /*008a*/ 	.short	0x0000


	//----- nvinfo : EIATTR_MAXREG_COUNT
	.align		4
        /*008c*/ 	.byte	0x03, 0x1b
        /*008e*/ 	.short	0x00ff


	//----- nvinfo : EIATTR_MERCURY_ISA_VERSION
	.align		4
        /*0090*/ 	.byte	0x03, 0x5f
        /*0092*/ 	.short	0x0101


	//----- nvinfo : EIATTR_VRC_CTA_INIT_COUNT
	.align		4
        /*0094*/ 	.byte	0x02, 0x4a
	.zero		1
	.zero		1


	//----- nvinfo : EIATTR_EXIT_INSTR_OFFSETS
	.align		4
        /*0098*/ 	.byte	0x04, 0x1c
        /*009a*/ 	.short	(.L_149 - .L_148)


	//   ....[0]....
.L_148:
        /*009c*/ 	.word	0x00000070


	//   ....[1]....
        /*00a0*/ 	.word	0x000000e0


	//   ....[2]....
        /*00a4*/ 	.word	0x00000180


	//   ....[3]....
        /*00a8*/ 	.word	0x00000640


	//   ....[4]....
        /*00ac*/ 	.word	0x00000b60


	//----- nvinfo : EIATTR_CRS_STACK_SIZE
	.align		4
.L_149:
        /*00b0*/ 	.byte	0x04, 0x1e
        /*00b2*/ 	.short	(.L_151 - .L_150)
.L_150:
        /*00b4*/ 	.word	0x00000000


	//----- nvinfo : EIATTR_CBANK_PARAM_SIZE
	.align		4
.L_151:
        /*00b8*/ 	.byte	0x03, 0x19
        /*00ba*/ 	.short	0x0034


	//----- nvinfo : EIATTR_PARAM_CBANK
	.align		4
        /*00bc*/ 	.byte	0x04, 0x0a
        /*00be*/ 	.short	(.L_153 - .L_152)
	.align		4
.L_152:
        /*00c0*/ 	.word	index@(.nv.constant0._Z10bfs_kernelPiS_S_PfS_iii)
        /*00c4*/ 	.short	0x0380
        /*00c6*/ 	.short	0x0034


	//----- nvinfo : EIATTR_SW_WAR
	.align		4
.L_153:
        /*00c8*/ 	.byte	0x04, 0x36
        /*00ca*/ 	.short	(.L_155 - .L_154)
.L_154:
        /*00cc*/ 	.word	0x00000008
.L_155:


//--------------------- .nv.callgraph             --------------------------
	.section	.nv.callgraph,"",@"SHT_CUDA_CALLGRAPH"
	.align	4
	.sectionentsize	8
	.align		4
        /*0000*/ 	.word	0x00000000
	.align		4
        /*0004*/ 	.word	0xffffffff
	.align		4
        /*0008*/ 	.word	0x00000000
	.align		4
        /*000c*/ 	.word	0xfffffffe
	.align		4
        /*0010*/ 	.word	0x00000000
	.align		4
        /*0014*/ 	.word	0xfffffffd
	.align		4
        /*0018*/ 	.word	0x00000000
	.align		4
        /*001c*/ 	.word	0xfffffffc


//--------------------- .text._Z8clean_bcPfi      --------------------------
	.section	.text._Z8clean_bcPfi,"ax",@progbits
	.align	128
        .global         _Z8clean_bcPfi
        .type           _Z8clean_bcPfi,@function
        .size           _Z8clean_bcPfi,(.L_x_76 - _Z8clean_bcPfi)
        .other          _Z8clean_bcPfi,@"STO_CUDA_ENTRY STV_DEFAULT"
_Z8clean_bcPfi:
.text._Z8clean_bcPfi:
[----:B------:R-:W-:Y:S01]  /*0000*/  LDC R1, c[0x0][0x37c] ;  /* 0x0000df00ff017b82 */ /* 0x000fe20000000800 */
[----:B------:R-:W0:Y:S07]  /*0010*/  S2R R0, SR_TID.X ;  /* 0x0000000000007919 */ /* 0x000e2e0000002100 */
[----:B------:R-:W0:Y:S01]  /*0020*/  S2UR UR4, SR_CTAID.X ;  /* 0x00000000000479c3 */ /* 0x000e220000002500 */
[----:B------:R-:W1:Y:S07]  /*0030*/  LDCU UR5, c[0x0][0x388] ;  /* 0x00007100ff0577ac */ /* 0x000e6e0008000800 */
[----:B------:R-:W0:Y:S02]  /*0040*/  LDC R5, c[0x0][0x360] ;  /* 0x0000d800ff057b82 */ /* 0x000e240000000800 */
[----:B0-----:R-:W-:-:S05]  /*0050*/  IMAD R5, R5, UR4, R0 ;  /* 0x0000000405057c24 */ /* 0x001fca000f8e0200 */
[----:B-1----:R-:W-:-:S13]  /*0060*/  ISETP.GE.AND P0, PT, R5, UR5, PT ;  /* 0x0000000505007c0c */ /* 0x002fda000bf06270 */
[----:B------:R-:W-:Y:S05]  /*0070*/  @P0 EXIT ;  /* 0x000000000000094d */ /* 0x000fea0003800000 */
[----:B------:R-:W0:Y:S01]  /*0080*/  LDC.64 R2, c[0x0][0x380] ;  /* 0x0000e000ff027b82 */ /* 0x000e220000000a00 */
[----:B------:R-:W1:Y:S01]  /*0090*/  LDCU.64 UR4, c[0x0][0x358] ;  /* 0x00006b00ff0477ac */ /* 0x000e620008000a00 */
[----:B0-----:R-:W-:-:S05]  /*00a0*/  IMAD.WIDE R2, R5, 0x4, R2 ;  /* 0x0000000405027825 */ /* 0x001fca00078e0202 */
[----:B-1----:R-:W-:Y:S01]  /*00b0*/  STG.E desc[UR4][R2.64], RZ ;  /* 0x000000ff02007986 */ /* 0x002fe2000c101904 */
[----:B------:R-:W-:Y:S05]  /*00c0*/  EXIT ;  /* 0x000000000000794d */ /* 0x000fea0003800000 */
.L_x_0:
[----:B------:R-:W-:-:S00]  /*00d0*/  BRA `(.L_x_0) ;  /* 0xfffffffc00fc7947 */ /* 0x000fc0000383ffff */
[----:B------:R-:W-:-:S00]  /*00e0*/  NOP ;  /* 0x0000000000007918 */ /* 0x000fc00000000000 */
        /* <DEDUP_REMOVED lines=9> */
.L_x_76:


//--------------------- .text._Z14clean_2d_arrayPii --------------------------
	.section	.text._Z14clean_2d_arrayPii,"ax",@progbits
	.align	128
        .global         _Z14clean_2d_arrayPii
        .type           _Z14clean_2d_arrayPii,@function
        .size           _Z14clean_2d_arrayPii,(.L_x_77 - _Z14clean_2d_arrayPii)
        .other          _Z14clean_2d_arrayPii,@"STO_CUDA_ENTRY STV_DEFAULT"
_Z14clean_2d_arrayPii:
.text._Z14clean_2d_arrayPii:
[----:B------:R-:W-:Y:S01]  /*0000*/  LDC R1, c[0x0][0x37c] ;  /* 0x0000df00ff017b82 */ /* 0x000fe20000000800 */
[----:B------:R-:W0:Y:S07]  /*0010*/  S2R R0, SR_TID.X ;  /* 0x0000000000007919 */ /* 0x000e2e0000002100 */
[----:B------:R-:W0:Y:S01]  /*0020*/  S2UR UR5, SR_CTAID.X ;  /* 0x00000000000579c3 */ /* 0x000e220000002500 */
[----:B------:R-:W1:Y:S07]  /*0030*/  LDCU UR4, c[0x0][0x388] ;  /* 0x00007100ff0477ac */ /* 0x000e6e0008000800 */
[----:B------:R-:W0:Y:S01]  /*0040*/  LDC R5, c[0x0][0x360] ;  /* 0x0000d800ff057b82 */ /* 0x000e220000000800 */
[----:B-1----:R-:W-:Y:S01]  /*0050*/  UIMAD UR4, UR4, UR4, URZ ;  /* 0x00000004040472a4 */ /* 0x002fe2000f8e02ff */
[----:B0-----:R-:W-:-:S05]  /*0060*/  IMAD R5, R5, UR5, R0 ;  /* 0x0000000505057c24 */ /* 0x001fca000f8e0200 */
[----:B------:R-:W-:-:S13]  /*0070*/  ISETP.GE.AND P0, PT, R5, UR4, PT ;  /* 0x0000000405007c0c */ /* 0x000fda000bf06270 */
[----:B------:R-:W-:Y:S05]  /*0080*/  @P0 EXIT ;  /* 0x000000000000094d */ /* 0x000fea0003800000 */
[----:B------:R-:W0:Y:S01]  /*0090*/  LDC.64 R2, c[0x0][0x380] ;  /* 0x0000e000ff027b82 */ /* 0x000e220000000a00 */
[----:B------:R-:W1:Y:S01]  /*00a0*/  LDCU.64 UR4, c[0x0][0x358] ;  /* 0x00006b00ff0477ac */ /* 0x000e620008000a00 */
[----:B0-----:R-:W-:-:S05]  /*00b0*/  IMAD.WIDE R2, R5, 0x4, R2 ;  /* 0x0000000405027825 */ /* 0x001fca00078e0202 */
[----:B-1----:R-:W-:Y:S01]  /*00c0*/  STG.E desc[UR4][R2.64], RZ ;  /* 0x000000ff02007986 */ /* 0x002fe2000c101904 */
[----:B------:R-:W-:Y:S05]  /*00d0*/  EXIT ;  /* 0x000000000000794d */ /* 0x000fea0003800000 */
.L_x_1:
        /* <DEDUP_REMOVED lines=10> */
.L_x_77:


//--------------------- .text._Z14clean_1d_arrayiPiPfS0_i --------------------------
	.section	.text._Z14clean_1d_arrayiPiPfS0_i,"ax",@progbits
	.align	128
        .global         _Z14clean_1d_arrayiPiPfS0_i
        .type           _Z14clean_1d_arrayiPiPfS0_i,@function
        .size           _Z14clean_1d_arrayiPiPfS0_i,(.L_x_78 - _Z14clean_1d_arrayiPiPfS0_i)
        .other          _Z14clean_1d_arrayiPiPfS0_i,@"STO_CUDA_ENTRY STV_DEFAULT"
_Z14clean_1d_arrayiPiPfS0_i:
.text._Z14clean_1d_arrayiPiPfS0_i:
[----:B------:R-:W-:Y:S01]  /*0000*/  LDC R1, c[0x0][0x37c] ;  /* 0x0000df00ff017b82 */ /* 0x000fe20000000800 */
[----:B------:R-:W0:Y:S01]  /*0010*/  S2R R9, SR_CTAID.X ;  /* 0x0000000000097919 */ /* 0x000e220000002500 */
[----:B------:R-:W0:Y:S01]  /*0020*/  LDCU UR4, c[0x0][0x360] ;  /* 0x00006c00ff0477ac */ /* 0x000e220008000800 */
[----:B------:R-:W0:Y:S01]  /*0030*/  S2R R0, SR_TID.X ;  /* 0x0000000000007919 */ /* 0x000e220000002100 */
[----:B------:R-:W1:Y:S01]  /*0040*/  LDCU UR5, c[0x0][0x3a0] ;  /* 0x00007400ff0577ac */ /* 0x000e620008000800 */
[----:B0-----:R-:W-:-:S05]  /*0050*/  IMAD R9, R9, UR4, R0 ;  /* 0x0000000409097c24 */ /* 0x001fca000f8e0200 */
[----:B-1----:R-:W-:-:S13]  /*0060*/  ISETP.GE.AND P0, PT, R9, UR5, PT ;  /* 0x0000000509007c0c */ /* 0x002fda000bf06270 */
[----:B------:R-:W-:Y:S05]  /*0070*/  @P0 EXIT ;  /* 0x000000000000094d */ /* 0x000fea0003800000 */
[----:B------:R-:W0:Y:S01]  /*0080*/  LDC R0, c[0x0][0x380] ;  /* 0x0000e000ff007b82 */ /* 0x000e220000000800 */
[----:B------:R-:W1:Y:S07]  /*0090*/  LDCU.64 UR4, c[0x0][0x358] ;  /* 0x00006b00ff0477ac */ /* 0x000e6e0008000a00 */
[----:B------:R-:W2:Y:S08]  /*00a0*/  LDC.64 R2, c[0x0][0x390] ;  /* 0x0000e400ff027b82 */ /* 0x000eb00000000a00 */
[----:B------:R-:W3:Y:S01]  /*00b0*/  LDC.64 R4, c[0x0][0x398] ;  /* 0x0000e600ff047b82 */ /* 0x000ee20000000a00 */
[C---:B0-----:R-:W-:Y:S01]  /*00c0*/  ISETP.NE.AND P0, PT, R9.reuse, R0, PT ;  /* 0x000000000900720c */ /* 0x041fe20003f05270 */
[----:B--2---:R-:W-:-:S12]  /*00d0*/  IMAD.WIDE R2, R9, 0x4, R2 ;  /* 0x0000000409027825 */ /* 0x004fd800078e0202 */
[----:B------:R-:W0:Y:S01]  /*00e0*/  @P0 LDC.64 R6, c[0x0][0x388] ;  /* 0x0000e200ff060b82 */ /* 0x000e220000000a00 */
[----:B-1----:R1:W-:Y:S01]  /*00f0*/  STG.E desc[UR4][R2.64], RZ ;  /* 0x000000ff02007986 */ /* 0x0023e2000c101904 */
[----:B---3--:R-:W-:-:S05]  /*0100*/  IMAD.WIDE R4, R9, 0x4, R4 ;  /* 0x0000000409047825 */ /* 0x008fca00078e0204 */
[----:B------:R1:W-:Y:S01]  /*0110*/  @P0 STG.E desc[UR4][R4.64], RZ ;  /* 0x000000ff04000986 */ /* 0x0003e2000c101904 */
[----:B0-----:R-:W-:Y:S01]  /*0120*/  @P0 IMAD.WIDE R6, R9, 0x4, R6 ;  /* 0x0000000409060825 */ /* 0x001fe200078e0206 */
[----:B------:R-:W-:-:S05]  /*0130*/  @P0 MOV R9, 0xffffffff ;  /* 0xffffffff00090802 */ /* 0x000fca0000000f00 */
[----:B------:R1:W-:Y:S01]  /*0140*/  @P0 STG.E desc[UR4][R6.64], R9 ;  /* 0x0000000906000986 */ /* 0x0003e2000c101904 */
[----:B------:R-:W-:Y:S05]  /*0150*/  @P0 EXIT ;  /* 0x000000000000094d */ /* 0x000fea0003800000 */
[----:B-1----:R-:W0:Y:S01]  /*0160*/  LDC.64 R2, c[0x0][0x388] ;  /* 0x0000e200ff027b82 */ /* 0x002e220000000a00 */
[----:B------:R-:W-:-:S05]  /*0170*/  HFMA2 R7, -RZ, RZ, 1.875, 0 ;  /* 0x3f800000ff077431 */ /* 0x000fca00000001ff */
[----:B------:R-:W-:Y:S01]  /*0180*/  STG.E desc[UR4][R4.64], R7 ;  /* 0x0000000704007986 */ /* 0x000fe2000c101904 */
[----:B0-----:R-:W-:-:S05]  /*0190*/  IMAD.WIDE R2, R0, 0x4, R2 ;  /* 0x0000000400027825 */ /* 0x001fca00078e0202 */
[----:B------:R-:W-:Y:S01]  /*01a0*/  STG.E desc[UR4][R2.64], RZ ;  /* 0x000000ff02007986 */ /* 0x000fe2000c101904 */
[----:B------:R-:W-:Y:S05]  /*01b0*/  EXIT ;  /* 0x000000000000794d */ /* 0x000fea0003800000 */
.L_x_2:
        /* <DEDUP_REMOVED lines=12> */
.L_x_78:


//--------------------- .text._Z15back_sum_kerneliiPiPfS0_i --------------------------
	.section	.text._Z15back_sum_kerneliiPiPfS0_i,"ax",@progbits
	.align	128
        .global         _Z15back_sum_kerneliiPiPfS0_i
        .type           _Z15back_sum_kerneliiPiPfS0_i,@function
        .size           _Z15back_sum_kerneliiPiPfS0_i,(.L_x_79 - _Z15back_sum_kerneliiPiPfS0_i)
        .other          _Z15back_sum_kerneliiPiPfS0_i,@"STO_CUDA_ENTRY STV_DEFAULT"
_Z15back_sum_kerneliiPiPfS0_i:
.text._Z15back_sum_kerneliiPiPfS0_i:
[----:B------:R-:W-:Y:S01]  /*0000*/  LDC R1, c[0x0][0x37c] ;  /* 0x0000df00ff017b82 */ /* 0x000fe20000000800 */
[----:B------:R-:W0:Y:S01]  /*0010*/  S2R R7, SR_CTAID.X ;  /* 0x0000000000077919 */ /* 0x000e220000002500 */
[----:B------:R-:W0:Y:S01]  /*0020*/  LDCU UR4, c[0x0][0x360] ;  /* 0x00006c00ff0477ac */ /* 0x000e220008000800 */
[----:B------:R-:W0:Y:S01]  /*0030*/  S2R R0, SR_TID.X ;  /* 0x0000000000007919 */ /* 0x000e220000002100 */
[----:B------:R-:W1:Y:S01]  /*0040*/  LDCU UR5, c[0x0][0x380] ;  /* 0x00007000ff0577ac */ /* 0x000e620008000800 */
[----:B------:R-:W2:Y:S01]  /*0050*/  LDCU UR6, c[0x0][0x3a0] ;  /* 0x00007400ff0677ac */ /* 0x000ea20008000800 */
[----:B0-----:R-:W-:-:S05]  /*0060*/  IMAD R7, R7, UR4, R0 ;  /* 0x0000000407077c24 */ /* 0x001fca000f8e0200 */
[----:B-1----:R-:W-:-:S04]  /*0070*/  ISETP.NE.AND P0, PT, R7, UR5, PT ;  /* 0x0000000507007c0c */ /* 0x002fc8000bf05270 */
[----:B--2---:R-:W-:-:S13]  /*0080*/  ISETP.GE.OR P0, PT, R7, UR6, !P0 ;  /* 0x0000000607007c0c */ /* 0x004fda000c706670 */
[----:B------:R-:W-:Y:S05]  /*0090*/  @P0 EXIT ;  /* 0x000000000000094d */ /* 0x000fea0003800000 */
[----:B------:R-:W0:Y:S01]  /*00a0*/  LDC.64 R2, c[0x0][0x388] ;  /* 0x0000e200ff027b82 */ /* 0x000e220000000a00 */
[----:B------:R-:W1:Y:S01]  /*00b0*/  LDCU.64 UR6, c[0x0][0x358] ;  /* 0x00006b00ff0677ac */ /* 0x000e620008000a00 */
[----:B------:R-:W2:Y:S01]  /*00c0*/  LDCU UR4, c[0x0][0x384] ;  /* 0x00007080ff0477ac */ /* 0x000ea20008000800 */
[----:B0-----:R-:W-:-:S06]  /*00d0*/  IMAD.WIDE R2, R7, 0x4, R2 ;  /* 0x0000000407027825 */ /* 0x001fcc00078e0202 */
[----:B-1----:R-:W3:Y:S01]  /*00e0*/  LDG.E R2, desc[UR6][R2.64] ;  /* 0x0000000602027981 */ /* 0x002ee2000c1e1900 */
[----:B--2---:R-:W-:-:S06]  /*00f0*/  UIADD3 UR4, UPT, UPT, UR4, -0x1, URZ ;  /* 0xffffffff04047890 */ /* 0x004fcc000fffe0ff */
[----:B---3--:R-:W-:-:S13]  /*0100*/  ISETP.NE.AND P0, PT, R2, UR4, PT ;  /* 0x0000000402007c0c */ /* 0x008fda000bf05270 */
[----:B------:R-:W-:Y:S05]  /*0110*/  @P0 EXIT ;  /* 0x000000000000094d */ /* 0x000fea0003800000 */
[----:B------:R-:W0:Y:S08]  /*0120*/  LDC.64 R4, c[0x0][0x390] ;  /* 0x0000e400ff047b82 */ /* 0x000e300000000a00 */
[----:B------:R-:W1:Y:S01]  /*0130*/  LDC.64 R2, c[0x0][0x398] ;  /* 0x0000e600ff027b82 */ /* 0x000e620000000a00 */
[----:B0-----:R-:W-:-:S06]  /*0140*/  IMAD.WIDE R4, R7, 0x4, R4 ;  /* 0x0000000407047825 */ /* 0x001fcc00078e0204 */
[----:B------:R-:W2:Y:S01]  /*0150*/  LDG.E R4, desc[UR6][R4.64] ;  /* 0x0000000604047981 */ /* 0x000ea2000c1e1900 */
[----:B-1----:R-:W-:-:S05]  /*0160*/  IMAD.WIDE R2, R7, 0x4, R2 ;  /* 0x0000000407027825 */ /* 0x002fca00078e0202 */
[----:B------:R-:W2:Y:S02]  /*0170*/  LDG.E R7, desc[UR6][R2.64] ;  /* 0x0000000602077981 */ /* 0x000ea4000c1e1900 */
[----:B--2---:R-:W-:-:S05]  /*0180*/  FADD R7, R4, R7 ;  /* 0x0000000704077221 */ /* 0x004fca0000000000 */
[----:B------:R-:W-:Y:S01]  /*0190*/  STG.E desc[UR6][R2.64], R7 ;  /* 0x0000000702007986 */ /* 0x000fe2000c101906 */
[----:B------:R-:W-:Y:S05]  /*01a0*/  EXIT ;  /* 0x000000000000794d */ /* 0x000fea0003800000 */
.L_x_3:
        /* <DEDUP_REMOVED lines=13> */
.L_x_79:


//--------------------- .text._Z16backtrack_kernelPiS_S_PfS0_iiiiS0_ --------------------------
	.section	.text._Z16backtrack_kernelPiS_S_PfS0_iiiiS0_,"ax",@progbits
	.align	128
        .global         _Z16backtrack_kernelPiS_S_PfS0_iiiiS0_
        .type           _Z16backtrack_kernelPiS_S_PfS0_iiiiS0_,@function
        .size           _Z16backtrack_kernelPiS_S_PfS0_iiiiS0_,(.L_x_75 - _Z16backtrack_kernelPiS_S_PfS0_iiiiS0_)
        .other          _Z16backtrack_kernelPiS_S_PfS0_iiiiS0_,@"STO_CUDA_ENTRY STV_DEFAULT"
_Z16backtrack_kernelPiS_S_PfS0_iiiiS0_:
.text._Z16backtrack_kernelPiS_S_PfS0_iiiiS0_:
        /* <DEDUP_REMOVED lines=16> */
[----:B------:R-:W0:Y:S01]  /*0100*/  LDC.64 R10, c[0x0][0x380] ;  /* 0x0000e000ff0a7b82 */ /* 0x000e220000000a00 */
[----:B------:R-:W1:Y:S01]  /*0110*/  LDCU UR4, c[0x0][0x3ac] ;  /* 0x00007580ff0477ac */ /* 0x000e620008000800 */
[----:B------:R-:W-:-:S04]  /*0120*/  IADD3 R0, PT, PT, R4, 0x1, RZ ;  /* 0x0000000104007810 */ /* 0x000fc80007ffe0ff */
[----:B------:R-:W-:Y:S02]  /*0130*/  ISETP.GE.AND P0, PT, R0, UR5, PT ;  /* 0x0000000500007c0c */ /* 0x000fe4000bf06270 */
[----:B------:R-:W2:Y:S01]  /*0140*/  LDC.64 R8, c[0x0][0x3a0] ;  /* 0x0000e800ff087b82 */ /* 0x000ea20000000a00 */
[----:B-1----:R-:W-:Y:S01]  /*0150*/  MOV R5, UR4 ;  /* 0x0000000400057c02 */ /* 0x002fe20008000f00 */
[----:B0-----:R-:W-:-:S09]  /*0160*/  IMAD.WIDE R10, R4, 0x4, R10 ;  /* 0x00000004040a7825 */ /* 0x001fd200078e020a */
[----:B------:R-:W3:Y:S04]  /*0170*/  @!P0 LDG.E R5, desc[UR6][R10.64+0x4] ;  /* 0x000004060a058981 */ /* 0x000ee8000c1e1900 */
[----:B------:R-:W3:Y:S01]  /*0180*/  LDG.E R6, desc[UR6][R10.64] ;  /* 0x000000060a067981 */ /* 0x000ee2000c1e1900 */
[----:B------:R-:W-:Y:S01]  /*0190*/  BSSY B0, `(.L_x_4) ;  /* 0x00000fc000007945 */ /* 0x000fe20003800000 */
[----:B--2---:R-:W-:Y:S01]  /*01a0*/  IMAD.WIDE R18, R4, 0x4, R8 ;  /* 0x0000000404127825 */ /* 0x004fe200078e0208 */
[----:B---3--:R-:W-:-:S13]  /*01b0*/  ISETP.GT.AND P0, PT, R5, R6, PT ;  /* 0x000000060500720c */ /* 0x008fda0003f04270 */
[----:B------:R-:W-:Y:S05]  /*01c0*/  @!P0 BRA `(.L_x_5) ;  /* 0x0000000c00e08947 */ /* 0x000fea0003800000 */
[----:B------:R-:W0:Y:S01]  /*01d0*/  LDC.64 R10, c[0x0][0x398] ;  /* 0x0000e600ff0a7b82 */ /* 0x000e220000000a00 */
[----:B------:R-:W-:Y:S01]  /*01e0*/  IADD3 R7, PT, PT, -R6, R5, RZ ;  /* 0x0000000506077210 */ /* 0x000fe20007ffe1ff */
[----:B------:R-:W-:Y:S03]  /*01f0*/  BSSY.RECONVERGENT B3, `(.L_x_6) ;  /* 0x0000074000037945 */ /* 0x000fe60003800200 */
[----:B------:R-:W-:Y:S01]  /*0200*/  LOP3.LUT P0, R0, R7, 0x3, RZ, 0xc0, !PT ;  /* 0x0000000307007812 */ /* 0x000fe2000780c0ff */
[----:B0-----:R-:W-:-:S12]  /*0210*/  IMAD.WIDE R16, R4, 0x4, R10 ;  /* 0x0000000404107825 */ /* 0x001fd800078e020a */
[----:B------:R-:W-:Y:S05]  /*0220*/  @!P0 BRA `(.L_x_7) ;  /* 0x0000000400c08947 */ /* 0x000fea0003800000 */
[----:B------:R-:W-:Y:S01]  /*0230*/  ISETP.NE.AND P0, PT, R0, 0x1, PT ;  /* 0x000000010000780c */ /* 0x000fe20003f05270 */
[----:B------:R-:W-:-:S12]  /*0240*/  BSSY.RECONVERGENT B4, `(.L_x_8) ;  /* 0x000004a000047945 */ /* 0x000fd80003800200 */
[----:B------:R-:W-:Y:S05]  /*0250*/  @!P0 BRA `(.L_x_9) ;  /* 0x0000000400208947 */ /* 0x000fea0003800000 */
[----:B------:R-:W-:Y:S01]  /*0260*/  ISETP.NE.AND P0, PT, R0, 0x2, PT ;  /* 0x000000020000780c */ /* 0x000fe20003f05270 */
[----:B------:R-:W-:-:S12]  /*0270*/  BSSY.RECONVERGENT B5, `(.L_x_10) ;  /* 0x0000022000057945 */ /* 0x000fd80003800200 */
[----:B------:R-:W-:Y:S05]  /*0280*/  @!P0 BRA `(.L_x_11) ;  /* 0x0000000000808947 */ /* 0x000fea0003800000 */
[----:B------:R-:W0:Y:S02]  /*0290*/  LDC.64 R12, c[0x0][0x388] ;  /* 0x0000e200ff0c7b82 */ /* 0x000e240000000a00 */
[----:B0-----:R-:W-:-:S05]  /*02a0*/  IMAD.WIDE R12, R6, 0x4, R12 ;  /* 0x00000004060c7825 */ /* 0x001fca00078e020c */
[----:B------:R-:W2:Y:S02]  /*02b0*/  LDG.E R15, desc[UR6][R12.64] ;  /* 0x000000060c0f7981 */ /* 0x000ea4000c1e1900 */
[----:B--2---:R-:W-:-:S06]  /*02c0*/  IMAD.WIDE R2, R15, 0x4, R2 ;  /* 0x000000040f027825 */ /* 0x004fcc00078e0202 */
[----:B------:R-:W2:Y:S01]  /*02d0*/  LDG.E R2, desc[UR6][R2.64] ;  /* 0x0000000602027981 */ /* 0x000ea2000c1e1900 */
[----:B------:R-:W-:Y:S01]  /*02e0*/  UIADD3 UR4, UPT, UPT, UR8, -0x2, URZ ;  /* 0xfffffffe08047890 */ /* 0x000fe2000fffe0ff */
[----:B------:R-:W-:Y:S05]  /*02f0*/  BSSY.RECONVERGENT B6, `(.L_x_12) ;  /* 0x0000018000067945 */ /* 0x000fea0003800200 */
[----:B--2---:R-:W-:-:S13]  /*0300*/  ISETP.NE.AND P0, PT, R2, UR4, PT ;  /* 0x0000000402007c0c */ /* 0x004fda000bf05270 */
[----:B------:R-:W-:Y:S05]  /*0310*/  @P0 BRA `(.L_x_13) ;  /* 0x0000000000540947 */ /* 0x000fea0003800000 */
[----:B------:R-:W2:Y:S01]  /*0320*/  LDG.E R0, desc[UR6][R16.64] ;  /* 0x0000000610007981 */ /* 0x000ea2000c1e1900 */
[----:B------:R-:W-:-:S05]  /*0330*/  IMAD.WIDE R10, R15, 0x4, R10 ;  /* 0x000000040f0a7825 */ /* 0x000fca00078e020a */
[----:B------:R-:W3:Y:S01]  /*0340*/  LDG.E R3, desc[UR6][R10.64] ;  /* 0x000000060a037981 */ /* 0x000ee2000c1e1900 */
[----:B------:R-:W-:Y:S01]  /*0350*/  BSSY.RECONVERGENT B7, `(.L_x_14) ;  /* 0x000000d000077945 */ /* 0x000fe20003800200 */
[----:B------:R-:W-:Y:S01]  /*0360*/  IMAD.WIDE R8, R15, 0x4, R8 ;  /* 0x000000040f087825 */ /* 0x000fe200078e0208 */
[----:B--2---:R-:W0:Y:S08]  /*0370*/  MUFU.RCP R13, R0 ;  /* 0x00000000000d7308 */ /* 0x004e300000001000 */
[----:B---3--:R-:W1:Y:S01]  /*0380*/  FCHK P0, R3, R0 ;  /* 0x0000000003007302 */ /* 0x008e620000000000 */
[----:B0-----:R-:W-:-:S04]  /*0390*/  FFMA R2, -R0, R13, 1 ;  /* 0x3f80000000027423 */ /* 0x001fc8000000010d */
[----:B------:R-:W-:-:S04]  /*03a0*/  FFMA R2, R13, R2, R13 ;  /* 0x000000020d027223 */ /* 0x000fc8000000000d */
[----:B------:R-:W-:-:S04]  /*03b0*/  FFMA R13, R3, R2, RZ ;  /* 0x00000002030d7223 */ /* 0x000fc800000000ff */
[----:B------:R-:W-:-:S04]  /*03c0*/  FFMA R12, -R0, R13, R3 ;  /* 0x0000000d000c7223 */ /* 0x000fc80000000103 */
[----:B------:R-:W-:Y:S01]  /*03d0*/  FFMA R2, R2, R12, R13 ;  /* 0x0000000c02027223 */ /* 0x000fe2000000000d */
[----:B-1----:R-:W-:Y:S06]  /*03e0*/  @!P0 BRA `(.L_x_15) ;  /* 0x00000000000c8947 */ /* 0x002fec0003800000 */
[----:B------:R-:W-:-:S07]  /*03f0*/  MOV R2, 0x410 ;  /* 0x0000041000027802 */ /* 0x000fce0000000f00 */
[----:B------:R-:W-:Y:S05]  /*0400*/  CALL.REL.NOINC `($__internal_0_$__cuda_sm3x_div_rn_noftz_f32_slowpath) ;  /* 0x0000000c007c7944 */ /* 0x000fea0003c00000 */
[----:B------:R-:W-:-:S07]  /*0410*/  MOV R2, R0 ;  /* 0x0000000000027202 */ /* 0x000fce0000000f00 */
.L_x_15:
[----:B------:R-:W-:Y:S05]  /*0420*/  BSYNC.RECONVERGENT B7 ;  /* 0x0000000000077941 */ /* 0x000fea0003800200 */
.L_x_14:
[----:B------:R-:W2:Y:S02]  /*0430*/  LDG.E R0, desc[UR6][R18.64] ;  /* 0x0000000612007981 */ /* 0x000ea4000c1e1900 */
[----:B--2---:R-:W-:-:S04]  /*0440*/  FADD R3, R0, 1 ;  /* 0x3f80000000037421 */ /* 0x004fc80000000000 */
[----:B------:R-:W-:-:S05]  /*0450*/  FMUL R3, R3, R2 ;  /* 0x0000000203037220 */ /* 0x000fca0000400000 */
[----:B------:R0:W-:Y:S02]  /*0460*/  REDG.E.ADD.F32.FTZ.RN.STRONG.GPU desc[UR6][R8.64], R3 ;  /* 0x00000003080079a6 */ /* 0x0001e4000c12f306 */
.L_x_13:
[----:B------:R-:W-:Y:S05]  /*0470*/  BSYNC.RECONVERGENT B6 ;  /* 0x0000000000067941 */ /* 0x000fea0003800200 */
.L_x_12:
[----:B------:R-:W-:-:S07]  /*0480*/  VIADD R6, R6, 0x1 ;  /* 0x0000000106067836 */ /* 0x000fce0000000000 */
.L_x_11:
[----:B------:R-:W-:Y:S05]  /*0490*/  BSYNC.RECONVERGENT B5 ;  /* 0x0000000000057941 */ /* 0x000fea0003800200 */
.L_x_10:
[----:B0-----:R-:W0:Y:S01]  /*04a0*/  LDC.64 R2, c[0x0][0x388] ;  /* 0x0000e200ff027b82 */ /* 0x001e220000000a00 */
[----:B------:R-:W1:Y:S07]  /*04b0*/  LDCU UR4, c[0x0][0x3b0] ;  /* 0x00007600ff0477ac */ /* 0x000e6e0008000800 */
[----:B------:R-:W2:Y:S01]  /*04c0*/  LDC.64 R8, c[0x0][0x390] ;  /* 0x0000e400ff087b82 */ /* 0x000ea20000000a00 */
[----:B0-----:R-:W-:-:S05]  /*04d0*/  IMAD.WIDE R2, R6, 0x4, R2 ;  /* 0x0000000406027825 */ /* 0x001fca00078e0202 */
[----:B------:R-:W2:Y:S02]  /*04e0*/  LDG.E R13, desc[UR6][R2.64] ;  /* 0x00000006020d7981 */ /* 0x000ea4000c1e1900 */
[----:B--2---:R-:W-:-:S06]  /*04f0*/  IMAD.WIDE R8, R13, 0x4, R8 ;  /* 0x000000040d087825 */ /* 0x004fcc00078e0208 */
[----:B------:R-:W2:Y:S01]  /*0500*/  LDG.E R8, desc[UR6][R8.64] ;  /* 0x0000000608087981 */ /* 0x000ea2000c1e1900 */
[----:B-1----:R-:W-:Y:S01]  /*0510*/  UIADD3 UR4, UPT, UPT, UR4, -0x2, URZ ;  /* 0xfffffffe04047890 */ /* 0x002fe2000fffe0ff */
[----:B------:R-:W-:Y:S05]  /*0520*/  BSSY.RECONVERGENT B5, `(.L_x_16) ;  /* 0x000001a000057945 */ /* 0x000fea0003800200 */
[----:B--2---:R-:W-:-:S13]  /*0530*/  ISETP.NE.AND P0, PT, R8, UR4, PT ;  /* 0x0000000408007c0c */ /* 0x004fda000bf05270 */
[----:B------:R-:W-:Y:S05]  /*0540*/  @P0 BRA `(.L_x_17) ;  /* 0x00000000005c0947 */ /* 0x000fea0003800000 */
[----:B------:R-:W0:Y:S01]  /*0550*/  LDC.64 R2, c[0x0][0x398] ;  /* 0x0000e600ff027b82 */ /* 0x000e220000000a00 */
[----:B------:R-:W2:Y:S07]  /*0560*/  LDG.E R0, desc[UR6][R16.64] ;  /* 0x0000000610007981 */ /* 0x000eae000c1e1900 */
[----:B------:R-:W1:Y:S01]  /*0570*/  LDC.64 R8, c[0x0][0x3a0] ;  /* 0x0000e800ff087b82 */ /* 0x000e620000000a00 */
[----:B0-----:R-:W-:-:S06]  /*0580*/  IMAD.WIDE R2, R13, 0x4, R2 ;  /* 0x000000040d027825 */ /* 0x001fcc00078e0202 */
[----:B------:R-:W3:Y:S01]  /*0590*/  LDG.E R3, desc[UR6][R2.64] ;  /* 0x0000000602037981 */ /* 0x000ee2000c1e1900 */
[----:B------:R-:W-:Y:S01]  /*05a0*/  BSSY.RECONVERGENT B6, `(.L_x_18) ;  /* 0x000000d000067945 */ /* 0x000fe20003800200 */
[----:B-1----:R-:W-:Y:S01]  /*05b0*/  IMAD.WIDE R8, R13, 0x4, R8 ;  /* 0x000000040d087825 */ /* 0x002fe200078e0208 */
[----:B--2---:R-:W0:Y:S03]  /*05c0*/  MUFU.RCP R11, R0 ;  /* 0x00000000000b7308 */ /* 0x004e260000001000 */
[----:B0-----:R-:W-:-:S04]  /*05d0*/  FFMA R10, -R0, R11, 1 ;  /* 0x3f800000000a7423 */ /* 0x001fc8000000010b */
[----:B------:R-:W-:Y:S01]  /*05e0*/  FFMA R10, R11, R10, R11 ;  /* 0x0000000a0b0a7223 */ /* 0x000fe2000000000b */
[----:B---3--:R-:W0:Y:S03]  /*05f0*/  FCHK P0, R3, R0 ;  /* 0x0000000003007302 */ /* 0x008e260000000000 */
[----:B------:R-:W-:-:S04]  /*0600*/  FFMA R11, R3, R10, RZ ;  /* 0x0000000a030b7223 */ /* 0x000fc800000000ff */
[----:B------:R-:W-:-:S04]  /*0610*/  FFMA R12, -R0, R11, R3 ;  /* 0x0000000b000c7223 */ /* 0x000fc80000000103 */
[----:B------:R-:W-:Y:S01]  /*0620*/  FFMA R10, R10, R12, R11 ;  /* 0x0000000c0a0a7223 */ /* 0x000fe2000000000b */
[----:B0-----:R-:W-:Y:S06]  /*0630*/  @!P0 BRA `(.L_x_19) ;  /* 0x00000000000c8947 */ /* 0x001fec0003800000 */
[----:B------:R-:W-:-:S07]  /*0640*/  MOV R2, 0x660 ;  /* 0x0000066000027802 */ /* 0x000fce0000000f00 */
[----:B------:R-:W-:Y:S05]  /*0650*/  CALL.REL.NOINC `($__internal_0_$__cuda_sm3x_div_rn_noftz_f32_slowpath) ;  /* 0x0000000800e87944 */ /* 0x000fea0003c00000 */
[----:B------:R-:W-:-:S07]  /*0660*/  MOV R10, R0 ;  /* 0x00000000000a7202 */ /* 0x000fce0000000f00 */
.L_x_19:
[----:B------:R-:W-:Y:S05]  /*0670*/  BSYNC.RECONVERGENT B6 ;  /* 0x0000000000067941 */ /* 0x000fea0003800200 */
.L_x_18:
[----:B------:R-:W2:Y:S02]  /*0680*/  LDG.E R0, desc[UR6][R18.64] ;  /* 0x0000000612007981 */ /* 0x000ea4000c1e1900 */
[----:B--2---:R-:W-:-:S04]  /*0690*/  FADD R3, R0, 1 ;  /* 0x3f80000000037421 */ /* 0x004fc80000000000 */
[----:B------:R-:W-:-:S05]  /*06a0*/  FMUL R3, R3, R10 ;  /* 0x0000000a03037220 */ /* 0x000fca0000400000 */
[----:B------:R0:W-:Y:S02]  /*06b0*/  REDG.E.ADD.F32.FTZ.RN.STRONG.GPU desc[UR6][R8.64], R3 ;  /* 0x00000003080079a6 */ /* 0x0001e4000c12f306 */
.L_x_17:
[----:B------:R-:W-:Y:S05]  /*06c0*/  BSYNC.RECONVERGENT B5 ;  /* 0x0000000000057941 */ /* 0x000fea0003800200 */
.L_x_16:
[----:B------:R-:W-:-:S07]  /*06d0*/  IADD3 R6, PT, PT, R6, 0x1, RZ ;  /* 0x0000000106067810 */ /* 0x000fce0007ffe0ff */
.L_x_9:
[----:B------:R-:W-:Y:S05]  /*06e0*/  BSYNC.RECONVERGENT B4 ;  /* 0x0000000000047941 */ /* 0x000fea0003800200 */
.L_x_8:
        /* <DEDUP_REMOVED lines=29> */
.L_x_23:
[----:B------:R-:W-:Y:S05]  /*08c0*/  BSYNC.RECONVERGENT B5 ;  /* 0x0000000000057941 */ /* 0x000fea0003800200 */
.L_x_22:
[----:B------:R-:W2:Y:S02]  /*08d0*/  LDG.E R0, desc[UR6][R18.64] ;  /* 0x0000000612007981 */ /* 0x000ea4000c1e1900 */
[----:B--2---:R-:W-:-:S04]  /*08e0*/  FADD R3, R0, 1 ;  /* 0x3f80000000037421 */ /* 0x004fc80000000000 */
[----:B------:R-:W-:-:S05]  /*08f0*/  FMUL R3, R3, R10 ;  /* 0x0000000a03037220 */ /* 0x000fca0000400000 */
[----:B------:R0:W-:Y:S02]  /*0900*/  REDG.E.ADD.F32.FTZ.RN.STRONG.GPU desc[UR6][R8.64], R3 ;  /* 0x00000003080079a6 */ /* 0x0001e4000c12f306 */
.L_x_21:
[----:B------:R-:W-:Y:S05]  /*0910*/  BSYNC.RECONVERGENT B4 ;  /* 0x0000000000047941 */ /* 0x000fea0003800200 */
.L_x_20:
[----:B------:R-:W-:-:S07]  /*0920*/  VIADD R6, R6, 0x1 ;  /* 0x0000000106067836 */ /* 0x000fce0000000000 */
.L_x_7:
[----:B------:R-:W-:Y:S05]  /*0930*/  BSYNC.RECONVERGENT B3 ;  /* 0x0000000000037941 */ /* 0x000fea0003800200 */
.L_x_6:
[----:B------:R-:W-:-:S13]  /*0940*/  ISETP.GE.U32.AND P0, PT, R7, 0x4, PT ;  /* 0x000000040700780c */ /* 0x000fda0003f06070 */
[----:B------:R-:W-:Y:S05]  /*0950*/  @!P0 BRA `(.L_x_5) ;  /* 0x0000000400fc8947 */ /* 0x000fea0003800000 */
[----:B0-----:R-:W0:Y:S08]  /*0960*/  LDC.64 R2, c[0x0][0x388] ;  /* 0x0000e200ff027b82 */ /* 0x001e300000000a00 */
[----:B------:R-:W1:Y:S08]  /*0970*/  LDC R7, c[0x0][0x3b0] ;  /* 0x0000ec00ff077b82 */ /* 0x000e700000000800 */
[----:B------:R-:W2:Y:S08]  /*0980*/  LDC.64 R14, c[0x0][0x390] ;  /* 0x0000e400ff0e7b82 */ /* 0x000eb00000000a00 */
[----:B------:R-:W3:Y:S01]  /*0990*/  LDC.64 R12, c[0x0][0x3a0] ;  /* 0x0000e800ff0c7b82 */ /* 0x000ee20000000a00 */
[----:B0-----:R-:W-:-:S03]  /*09a0*/  IMAD.WIDE R2, R6, 0x4, R2 ;  /* 0x0000000406027825 */ /* 0x001fc600078e0202 */
[----:B------:R-:W-:-:S04]  /*09b0*/  MOV R8, R2 ;  /* 0x0000000200087202 */ /* 0x000fc80000000f00 */
[----:B------:R-:W0:Y:S01]  /*09c0*/  LDC.64 R10, c[0x0][0x398] ;  /* 0x0000e600ff0a7b82 */ /* 0x000e220000000a00 */
[----:B------:R-:W-:Y:S02]  /*09d0*/  MOV R9, R3 ;  /* 0x0000000300097202 */ /* 0x000fe40000000f00 */
[----:B-1----:R-:W-:-:S07]  /*09e0*/  IADD3 R7, PT, PT, R7, -0x2, RZ ;  /* 0xfffffffe07077810 */ /* 0x002fce0007ffe0ff */
.L_x_40:
[----:B------:R-:W2:Y:S02]  /*09f0*/  LDG.E R25, desc[UR6][R8.64] ;  /* 0x0000000608197981 */ /* 0x000ea4000c1e1900 */
[----:B-12---:R-:W-:-:S06]  /*0a00*/  IMAD.WIDE R2, R25, 0x4, R14 ;  /* 0x0000000419027825 */ /* 0x006fcc00078e020e */
[----:B------:R-:W2:Y:S01]  /*0a10*/  LDG.E R2, desc[UR6][R2.64] ;  /* 0x0000000602027981 */ /* 0x000ea2000c1e1900 */
[----:B------:R-:W-:Y:S05]  /*0a20*/  YIELD ;  /* 0x0000000000007946 */ /* 0x000fea0003800000 */
[----:B------:R-:W-:Y:S01]  /*0a30*/  BSSY.RECONVERGENT B3, `(.L_x_24) ;  /* 0x0000018000037945 */ /* 0x000fe20003800200 */
[----:B--2---:R-:W-:-:S13]  /*0a40*/  ISETP.NE.AND P0, PT, R2, R7, PT ;  /* 0x000000070200720c */ /* 0x004fda0003f05270 */
[----:B------:R-:W-:Y:S05]  /*0a50*/  @P0 BRA `(.L_x_25) ;  /* 0x0000000000540947 */ /* 0x000fea0003800000 */
[----:B------:R-:W2:Y:S01]  /*0a60*/  LDG.E R0, desc[UR6][R16.64] ;  /* 0x0000000610007981 */ /* 0x000ea2000c1e1900 */
[----:B0-----:R-:W-:-:S06]  /*0a70*/  IMAD.WIDE R2, R25, 0x4, R10 ;  /* 0x0000000419027825 */ /* 0x001fcc00078e020a */
[----:B------:R-:W4:Y:S01]  /*0a80*/  LDG.E R3, desc[UR6][R2.64] ;  /* 0x0000000602037981 */ /* 0x000f22000c1e1900 */
[----:B------:R-:W-:Y:S01]  /*0a90*/  BSSY.RECONVERGENT B4, `(.L_x_26) ;  /* 0x000000d000047945 */ /* 0x000fe20003800200 */
[----:B--2---:R-:W0:Y:S08]  /*0aa0*/  MUFU.RCP R21, R0 ;  /* 0x0000000000157308 */ /* 0x004e300000001000 */
[----:B----4-:R-:W1:Y:S01]  /*0ab0*/  FCHK P0, R3, R0 ;  /* 0x0000000003007302 */ /* 0x010e620000000000 */
[----:B0-----:R-:W-:-:S04]  /*0ac0*/  FFMA R20, -R0, R21, 1 ;  /* 0x3f80000000147423 */ /* 0x001fc80000000115 */
[----:B------:R-:W-:Y:S01]  /*0ad0*/  FFMA R22, R21, R20, R21 ;  /* 0x0000001415167223 */ /* 0x000fe20000000015 */
[----:B---3--:R-:W-:-:S04]  /*0ae0*/  IMAD.WIDE R20, R25, 0x4, R12 ;  /* 0x0000000419147825 */ /* 0x008fc800078e020c */
[----:B------:R-:W-:-:S04]  /*0af0*/  FFMA R23, R3, R22, RZ ;  /* 0x0000001603177223 */ /* 0x000fc800000000ff */
[----:B------:R-:W-:-:S04]  /*0b00*/  FFMA R24, -R0, R23, R3 ;  /* 0x0000001700187223 */ /* 0x000fc80000000103 */
[----:B------:R-:W-:Y:S01]  /*0b10*/  FFMA R22, R22, R24, R23 ;  /* 0x0000001816167223 */ /* 0x000fe20000000017 */
[----:B-1----:R-:W-:Y:S06]  /*0b20*/  @!P0 BRA `(.L_x_27) ;  /* 0x00000000000c8947 */ /* 0x002fec0003800000 */
[----:B------:R-:W-:-:S07]  /*0b30*/  MOV R2, 0xb50 ;  /* 0x00000b5000027802 */ /* 0x000fce0000000f00 */
[----:B------:R-:W-:Y:S05]  /*0b40*/  CALL.REL.NOINC `($__internal_0_$__cuda_sm3x_div_rn_noftz_f32_slowpath) ;  /* 0x0000000400ac7944 */ /* 0x000fea0003c00000 */
[----:B------:R-:W-:-:S07]  /*0b50*/  IMAD.MOV.U32 R22, RZ, RZ, R0 ;  /* 0x000000ffff167224 */ /* 0x000fce00078e0000 */
.L_x_27:
[----:B------:R-:W-:Y:S05]  /*0b60*/  BSYNC.RECONVERGENT B4 ;  /* 0x0000000000047941 */ /* 0x000fea0003800200 */
.L_x_26:
[----:B------:R-:W2:Y:S02]  /*0b70*/  LDG.E R0, desc[UR6][R18.64] ;  /* 0x0000000612007981 */ /* 0x000ea4000c1e1900 */
[----:B--2---:R-:W-:-:S04]  /*0b80*/  FADD R3, R0, 1 ;  /* 0x3f80000000037421 */ /* 0x004fc80000000000 */
[----:B------:R-:W-:-:S05]  /*0b90*/  FMUL R3, R3, R22 ;  /* 0x0000001603037220 */ /* 0x000fca0000400000 */
[----:B------:R1:W-:Y:S02]  /*0ba0*/  REDG.E.ADD.F32.FTZ.RN.STRONG.GPU desc[UR6][R20.64], R3 ;  /* 0x00000003140079a6 */ /* 0x0003e4000c12f306 */
.L_x_25:
[----:B------:R-:W-:Y:S05]  /*0bb0*/  BSYNC.RECONVERGENT B3 ;  /* 0x0000000000037941 */ /* 0x000fea0003800200 */
.L_x_24:
[----:B------:R-:W1:Y:S02]  /*0bc0*/  LDG.E R25, desc[UR6][R8.64+0x4] ;  /* 0x0000040608197981 */ /* 0x000e64000c1e1900 */
[----:B-1----:R-:W-:-:S06]  /*0bd0*/  IMAD.WIDE R2, R25, 0x4, R14 ;  /* 0x0000000419027825 */ /* 0x002fcc00078e020e */
[----:B------:R-:W2:Y:S01]  /*0be0*/  LDG.E R2, desc[UR6][R2.64] ;  /* 0x0000000602027981 */ /* 0x000ea2000c1e1900 */
        /* <DEDUP_REMOVED lines=18> */
[----:B------:R-:W-:-:S07]  /*0d10*/  MOV R22, R0 ;  /* 0x0000000000167202 */ /* 0x000fce0000000f00 */
.L_x_31:
[----:B------:R-:W-:Y:S05]  /*0d20*/  BSYNC.RECONVERGENT B4 ;  /* 0x0000000000047941 */ /* 0x000fea0003800200 */
.L_x_30:
[----:B------:R-:W2:Y:S02]  /*0d30*/  LDG.E R0, desc[UR6][R18.64] ;  /* 0x0000000612007981 */ /* 0x000ea4000c1e1900 */
[----:B--2---:R-:W-:-:S04]  /*0d40*/  FADD R3, R0, 1 ;  /* 0x3f80000000037421 */ /* 0x004fc80000000000 */
[----:B------:R-:W-:-:S05]  /*0d50*/  FMUL R3, R3, R22 ;  /* 0x0000001603037220 */ /* 0x000fca0000400000 */
[----:B------:R1:W-:Y:S02]  /*0d60*/  REDG.E.ADD.F32.FTZ.RN.STRONG.GPU desc[UR6][R20.64], R3 ;  /* 0x00000003140079a6 */ /* 0x0003e4000c12f306 */
.L_x_29:
[----:B------:R-:W-:Y:S05]  /*0d70*/  BSYNC.RECONVERGENT B3 ;  /* 0x0000000000037941 */ /* 0x000fea0003800200 */
.L_x_28:
        /* <DEDUP_REMOVED lines=22> */
.L_x_35:
[----:B------:R-:W-:Y:S05]  /*0ee0*/  BSYNC.RECONVERGENT B4 ;  /* 0x0000000000047941 */ /* 0x000fea0003800200 */
.L_x_34:
[----:B------:R-:W2:Y:S02]  /*0ef0*/  LDG.E R0, desc[UR6][R18.64] ;  /* 0x0000000612007981 */ /* 0x000ea4000c1e1900 */
[----:B--2---:R-:W-:-:S04]  /*0f00*/  FADD R3, R0, 1 ;  /* 0x3f80000000037421 */ /* 0x004fc80000000000 */
[----:B------:R-:W-:-:S05]  /*0f10*/  FMUL R3, R3, R22 ;  /* 0x0000001603037220 */ /* 0x000fca0000400000 */
[----:B------:R1:W-:Y:S02]  /*0f20*/  REDG.E.ADD.F32.FTZ.RN.STRONG.GPU desc[UR6][R20.64], R3 ;  /* 0x00000003140079a6 */ /* 0x0003e4000c12f306 */
.L_x_33:
[----:B------:R-:W-:Y:S05]  /*0f30*/  BSYNC.RECONVERGENT B3 ;  /* 0x0000000000037941 */ /* 0x000fea0003800200 */
.L_x_32:
        /* <DEDUP_REMOVED lines=22> */
.L_x_39:
[----:B------:R-:W-:Y:S05]  /*10a0*/  BSYNC.RECONVERGENT B4 ;  /* 0x0000000000047941 */ /* 0x000fea0003800200 */
.L_x_38:
[----:B------:R-:W2:Y:S02]  /*10b0*/  LDG.E R0, desc[UR6][R18.64] ;  /* 0x0000000612007981 */ /* 0x000ea4000c1e1900 */
[----:B--2---:R-:W-:-:S04]  /*10c0*/  FADD R3, R0, 1 ;  /* 0x3f80000000037421 */ /* 0x004fc80000000000 */
[----:B------:R-:W-:-:S05]  /*10d0*/  FMUL R3, R3, R22 ;  /* 0x0000001603037220 */ /* 0x000fca0000400000 */
[----:B------:R1:W-:Y:S02]  /*10e0*/  REDG.E.ADD.F32.FTZ.RN.STRONG.GPU desc[UR6][R20.64], R3 ;  /* 0x00000003140079a6 */ /* 0x0003e4000c12f306 */
.L_x_37:
[----:B------:R-:W-:Y:S05]  /*10f0*/  BSYNC.RECONVERGENT B3 ;  /* 0x0000000000037941 */ /* 0x000fea0003800200 */
.L_x_36:
[----:B------:R-:W-:Y:S02]  /*1100*/  IADD3 R6, PT, PT, R6, 0x4, RZ ;  /* 0x0000000406067810 */ /* 0x000fe40007ffe0ff */
[----:B------:R-:W-:Y:S02]  /*1110*/  IADD3 R8, P1, PT, R8, 0x10, RZ ;  /* 0x0000001008087810 */ /* 0x000fe40007f3e0ff */
[----:B------:R-:W-:-:S03]  /*1120*/  ISETP.GE.AND P0, PT, R6, R5, PT ;  /* 0x000000050600720c */ /* 0x000fc60003f06270 */
[----:B------:R-:W-:-:S10]  /*1130*/  IMAD.X R9, RZ, RZ, R9, P1 ;  /* 0x000000ffff097224 */ /* 0x000fd400008e0609 */
[----:B------:R-:W-:Y:S05]  /*1140*/  @!P0 BRA `(.L_x_40) ;  /* 0xfffffff800288947 */ /* 0x000fea000383ffff */
.L_x_5:
[----:B------:R-:W-:Y:S05]  /*1150*/  BSYNC B0 ;  /* 0x0000000000007941 */ /* 0x000fea0003800000 */
.L_x_4:
[----:B------:R-:W2:Y:S02]  /*1160*/  LDCU UR4, c[0x0][0x3b4] ;  /* 0x00007680ff0477ac */ /* 0x000ea40008000800 */
[----:B--2---:R-:W-:-:S13]  /*1170*/  ISETP.NE.AND P0, PT, R4, UR4, PT ;  /* 0x0000000404007c0c */ /* 0x004fda000bf05270 */
[----:B------:R-:W-:Y:S05]  /*1180*/  @!P0 EXIT ;  /* 0x000000000000894d */ /* 0x000fea0003800000 */
[----:B01----:R-:W0:Y:S01]  /*1190*/  LDC.64 R2, c[0x0][0x3b8] ;  /* 0x0000ee00ff027b82 */ /* 0x003e220000000a00 */
[----:B------:R-:W2:Y:S01]  /*11a0*/  LDG.E R18, desc[UR6][R18.64] ;  /* 0x0000000612127981 */ /* 0x000ea2000c1e1900 */
[----:B0-----:R-:W-:-:S05]  /*11b0*/  IMAD.WIDE R4, R4, 0x4, R2 ;  /* 0x0000000404047825 */ /* 0x001fca00078e0202 */
[----:B------:R-:W2:Y:S02]  /*11c0*/  LDG.E R3, desc[UR6][R4.64] ;  /* 0x0000000604037981 */ /* 0x000ea4000c1e1900 */
[----:B--2---:R-:W-:-:S05]  /*11d0*/  FADD R3, R18, R3 ;  /* 0x0000000312037221 */ /* 0x004fca0000000000 */
[----:B------:R-:W-:Y:S01]  /*11e0*/  STG.E desc[UR6][R4.64], R3 ;  /* 0x0000000304007986 */ /* 0x000fe2000c101906 */
[----:B------:R-:W-:Y:S05]  /*11f0*/  EXIT ;  /* 0x000000000000794d */ /* 0x000fea0003800000 */
        .weak           $__internal_0_$__cuda_sm3x_div_rn_noftz_f32_slowpath
        .type           $__internal_0_$__cuda_sm3x_div_rn_noftz_f32_slowpath,@function
        .size           $__internal_0_$__cuda_sm3x_div_rn_noftz_f32_slowpath,(.L_x_75 - $__internal_0_$__cuda_sm3x_div_rn_noftz_f32_slowpath)
$__internal_0_$__cuda_sm3x_div_rn_noftz_f32_slowpath:
[----:B------:R-:W-:Y:S01]  /*1200*/  SHF.R.U32.HI R22, RZ, 0x17, R0 ;  /* 0x00000017ff167819 */ /* 0x000fe20000011600 */
[----:B------:R-:W-:Y:S01]  /*1210*/  BSSY.RECONVERGENT B1, `(.L_x_41) ;  /* 0x0000065000017945 */ /* 0x000fe20003800200 */
[----:B------:R-:W-:Y:S02]  /*1220*/  SHF.R.U32.HI R27, RZ, 0x17, R3 ;  /* 0x00000017ff1b7819 */ /* 0x000fe40000011603 */
[----:B------:R-:W-:Y:S02]  /*1230*/  LOP3.LUT R22, R22, 0xff, RZ, 0xc0, !PT ;  /* 0x000000ff16167812 */ /* 0x000fe400078ec0ff */
[----:B------:R-:W-:Y:S02]  /*1240*/  LOP3.LUT R27, R27, 0xff, RZ, 0xc0, !PT ;  /* 0x000000ff1b1b7812 */ /* 0x000fe400078ec0ff */
[----:B------:R-:W-:Y:S02]  /*1250*/  IADD3 R23, PT, PT, R22, -0x1, RZ ;  /* 0xffffffff16177810 */ /* 0x000fe40007ffe0ff */
[----:B------:R-:W-:-:S02]  /*1260*/  IADD3 R24, PT, PT, R27, -0x1, RZ ;  /* 0xffffffff1b187810 */ /* 0x000fc40007ffe0ff */
[----:B------:R-:W-:-:S04]  /*1270*/  ISETP.GT.U32.AND P0, PT, R23, 0xfd, PT ;  /* 0x000000fd1700780c */ /* 0x000fc80003f04070 */
[----:B------:R-:W-:Y:S02]  /*1280*/  ISETP.GT.U32.OR P0, PT, R24, 0xfd, P0 ;  /* 0x000000fd1800780c */ /* 0x000fe40000704470 */
[----:B------:R-:W-:-:S11]  /*1290*/  MOV R24, R3 ;  /* 0x0000000300187202 */ /* 0x000fd60000000f00 */
[----:B------:R-:W-:Y:S01]  /*12a0*/  @!P0 MOV R23, RZ ;  /* 0x000000ff00178202 */ /* 0x000fe20000000f00 */
[----:B------:R-:W-:Y:S06]  /*12b0*/  @!P0 BRA `(.L_x_42) ;  /* 0x0000000000648947 */ /* 0x000fec0003800000 */
[----:B------:R-:W-:Y:S02]  /*12c0*/  FSETP.GTU.FTZ.AND P0, PT, |R3|, +INF , PT ;  /* 0x7f8000000300780b */ /* 0x000fe40003f1c200 */
[----:B------:R-:W-:-:S04]  /*12d0*/  FSETP.GTU.FTZ.AND P1, PT, |R0|, +INF , PT ;  /* 0x7f8000000000780b */ /* 0x000fc80003f3c200 */
[----:B------:R-:W-:-:S13]  /*12e0*/  PLOP3.LUT P0, PT, P0, P1, PT, 0xf8, 0x8f ;  /* 0x00000000008f781c */ /* 0x000fda0000703f70 */
[----:B------:R-:W-:Y:S05]  /*12f0*/  @P0 BRA `(.L_x_43) ;  /* 0x0000000400540947 */ /* 0x000fea0003800000 */
[----:B------:R-:W-:-:S13]  /*1300*/  LOP3.LUT P0, RZ, R0, 0x7fffffff, R24, 0xc8, !PT ;  /* 0x7fffffff00ff7812 */ /* 0x000fda000780c818 */
[----:B------:R-:W-:Y:S05]  /*1310*/  @!P0 BRA `(.L_x_44) ;  /* 0x0000000400448947 */ /* 0x000fea0003800000 */
[C---:B------:R-:W-:Y:S02]  /*1320*/  FSETP.NEU.FTZ.AND P2, PT, |R3|.reuse, +INF , PT ;  /* 0x7f8000000300780b */ /* 0x040fe40003f5d200 */
[----:B------:R-:W-:Y:S02]  /*1330*/  FSETP.NEU.FTZ.AND P1, PT, |R0|, +INF , PT ;  /* 0x7f8000000000780b */ /* 0x000fe40003f3d200 */
[----:B------:R-:W-:-:S11]  /*1340*/  FSETP.NEU.FTZ.AND P0, PT, |R3|, +INF , PT ;  /* 0x7f8000000300780b */ /* 0x000fd60003f1d200 */
[----:B------:R-:W-:Y:S05]  /*1350*/  @!P1 BRA !P2, `(.L_x_44) ;  /* 0x0000000400349947 */ /* 0x000fea0005000000 */
[----:B------:R-:W-:-:S04]  /*1360*/  LOP3.LUT P2, RZ, R24, 0x7fffffff, RZ, 0xc0, !PT ;  /* 0x7fffffff18ff7812 */ /* 0x000fc8000784c0ff */
[----:B------:R-:W-:-:S13]  /*1370*/  PLOP3.LUT P1, PT, P1, P2, PT, 0x2f, 0xf2 ;  /* 0x0000000000f2781c */ /* 0x000fda0000f24577 */
[----:B------:R-:W-:Y:S05]  /*1380*/  @P1 BRA `(.L_x_45) ;  /* 0x0000000400201947 */ /* 0x000fea0003800000 */
[----:B------:R-:W-:-:S04]  /*1390*/  LOP3.LUT P1, RZ, R0, 0x7fffffff, RZ, 0xc0, !PT ;  /* 0x7fffffff00ff7812 */ /* 0x000fc8000782c0ff */
[----:B------:R-:W-:-:S13]  /*13a0*/  PLOP3.LUT P0, PT, P0, P1, PT, 0x2f, 0xf2 ;  /* 0x0000000000f2781c */ /* 0x000fda0000702577 */
[----:B------:R-:W-:Y:S05]  /*13b0*/  @P0 BRA `(.L_x_46) ;  /* 0x0000000400080947 */ /* 0x000fea0003800000 */
[----:B------:R-:W-:-:S05]  /*13c0*/  VIADD R23, R27, 0xffffffff ;  /* 0xffffffff1b177836 */ /* 0x000fca0000000000 */
[----:B------:R-:W-:Y:S02]  /*13d0*/  ISETP.GE.AND P0, PT, R23, RZ, PT ;  /* 0x000000ff1700720c */ /* 0x000fe40003f06270 */
[----:B------:R-:W-:-:S04]  /*13e0*/  IADD3 R23, PT, PT, R22, -0x1, RZ ;  /* 0xffffffff16177810 */ /* 0x000fc80007ffe0ff */
[----:B------:R-:W-:-:S07]  /*13f0*/  ISETP.GE.AND P1, PT, R23, RZ, PT ;  /* 0x000000ff1700720c */ /* 0x000fce0003f26270 */
[----:B------:R-:W-:Y:S01]  /*1400*/  @P0 MOV R23, RZ ;  /* 0x000000ff00170202 */ /* 0x000fe20000000f00 */
[----:B------:R-:W-:Y:S01]  /*1410*/  @!P0 FFMA R24, R3, 1.84467440737095516160e+19, RZ ;  /* 0x5f80000003188823 */ /* 0x000fe200000000ff */
[----:B------:R-:W-:-:S04]  /*1420*/  @!P0 MOV R23, 0xffffffc0 ;  /* 0xffffffc000178802 */ /* 0x000fc80000000f00 */
[----:B------:R-:W-:Y:S01]  /*1430*/  @!P1 FFMA R0, R0, 1.84467440737095516160e+19, RZ ;  /* 0x5f80000000009823 */ /* 0x000fe200000000ff */
[----:B------:R-:W-:-:S07]  /*1440*/  @!P1 IADD3 R23, PT, PT, R23, 0x40, RZ ;  /* 0x0000004017179810 */ /* 0x000fce0007ffe0ff */
.L_x_42:
[----:B------:R-:W-:Y:S01]  /*1450*/  LEA R3, R22, 0xc0800000, 0x17 ;  /* 0xc080000016037811 */ /* 0x000fe200078eb8ff */
[----:B------:R-:W-:Y:S01]  /*1460*/  BSSY.RECONVERGENT B2, `(.L_x_47) ;  /* 0x0000036000027945 */ /* 0x000fe20003800200 */
[----:B------:R-:W-:-:S03]  /*1470*/  IADD3 R27, PT, PT, R27, -0x7f, RZ ;  /* 0xffffff811b1b7810 */ /* 0x000fc60007ffe0ff */
[----:B------:R-:W-:-:S04]  /*1480*/  IMAD.IADD R28, R0, 0x1, -R3 ;  /* 0x00000001001c7824 */ /* 0x000fc800078e0a03 */
[----:B------:R-:W0:Y:S01]  /*1490*/  MUFU.RCP R0, R28 ;  /* 0x0000001c00007308 */ /* 0x000e220000001000 */
[----:B------:R-:W-:-:S04]  /*14a0*/  FADD.FTZ R25, -R28, -RZ ;  /* 0x800000ff1c197221 */ /* 0x000fc80000010100 */
[----:B0-----:R-:W-:-:S04]  /*14b0*/  FFMA R3, R0, R25, 1 ;  /* 0x3f80000000037423 */ /* 0x001fc80000000019 */
[----:B------:R-:W-:Y:S01]  /*14c0*/  FFMA R3, R0, R3, R0 ;  /* 0x0000000300037223 */ /* 0x000fe20000000000 */
[----:B------:R-:W-:-:S04]  /*14d0*/  IMAD R0, R27, -0x800000, R24 ;  /* 0xff8000001b007824 */ /* 0x000fc800078e0218 */
[----:B------:R-:W-:-:S04]  /*14e0*/  FFMA R24, R0, R3, RZ ;  /* 0x0000000300187223 */ /* 0x000fc800000000ff */
[----:B------:R-:W-:-:S04]  /*14f0*/  FFMA R26, R25, R24, R0 ;  /* 0x00000018191a7223 */ /* 0x000fc80000000000 */
[----:B------:R-:W-:Y:S01]  /*1500*/  FFMA R26, R3, R26, R24 ;  /* 0x0000001a031a7223 */ /* 0x000fe20000000018 */
[----:B------:R-:W-:-:S03]  /*1510*/  IADD3 R24, PT, PT, R27, 0x7f, -R22 ;  /* 0x0000007f1b187810 */ /* 0x000fc60007ffe816 */
[----:B------:R-:W-:Y:S01]  /*1520*/  FFMA R25, R25, R26, R0 ;  /* 0x0000001a19197223 */ /* 0x000fe20000000000 */
[----:B------:R-:W-:-:S03]  /*1530*/  IADD3 R23, PT, PT, R24, R23, RZ ;  /* 0x0000001718177210 */ /* 0x000fc60007ffe0ff */
[----:B------:R-:W-:-:S05]  /*1540*/  FFMA R0, R3, R25, R26 ;  /* 0x0000001903007223 */ /* 0x000fca000000001a */
[----:B------:R-:W-:-:S04]  /*1550*/  SHF.R.U32.HI R22, RZ, 0x17, R0 ;  /* 0x00000017ff167819 */ /* 0x000fc80000011600 */
[----:B------:R-:W-:-:S04]  /*1560*/  LOP3.LUT R22, R22, 0xff, RZ, 0xc0, !PT ;  /* 0x000000ff16167812 */ /* 0x000fc800078ec0ff */
[----:B------:R-:W-:-:S04]  /*1570*/  IADD3 R22, PT, PT, R22, R23, RZ ;  /* 0x0000001716167210 */ /* 0x000fc80007ffe0ff */
[----:B------:R-:W-:-:S04]  /*1580*/  IADD3 R24, PT, PT, R22, -0x1, RZ ;  /* 0xffffffff16187810 */ /* 0x000fc80007ffe0ff */
[----:B------:R-:W-:-:S13]  /*1590*/  ISETP.GE.U32.AND P0, PT, R24, 0xfe, PT ;  /* 0x000000fe1800780c */ /* 0x000fda0003f06070 */
[----:B------:R-:W-:Y:S05]  /*15a0*/  @!P0 BRA `(.L_x_48) ;  /* 0x0000000000808947 */ /* 0x000fea0003800000 */
[----:B------:R-:W-:-:S13]  /*15b0*/  ISETP.GT.AND P0, PT, R22, 0xfe, PT ;  /* 0x000000fe1600780c */ /* 0x000fda0003f04270 */
[----:B------:R-:W-:Y:S05]  /*15c0*/  @P0 BRA `(.L_x_49) ;  /* 0x00000000006c0947 */ /* 0x000fea0003800000 */
[----:B------:R-:W-:-:S13]  /*15d0*/  ISETP.GE.AND P0, PT, R22, 0x1, PT ;  /* 0x000000011600780c */ /* 0x000fda0003f06270 */
[----:B------:R-:W-:Y:S05]  /*15e0*/  @P0 BRA `(.L_x_50) ;  /* 0x0000000000740947 */ /* 0x000fea0003800000 */
[----:B------:R-:W-:Y:S02]  /*15f0*/  ISETP.GE.AND P0, PT, R22, -0x18, PT ;  /* 0xffffffe81600780c */ /* 0x000fe40003f06270 */
[----:B------:R-:W-:-:S11]  /*1600*/  LOP3.LUT R0, R0, 0x80000000, RZ, 0xc0, !PT ;  /* 0x8000000000007812 */ /* 0x000fd600078ec0ff */
[----:B------:R-:W-:Y:S05]  /*1610*/  @!P0 BRA `(.L_x_50) ;  /* 0x0000000000688947 */ /* 0x000fea0003800000 */
[CCC-:B------:R-:W-:Y:S01]  /*1620*/  FFMA.RZ R23, R3.reuse, R25.reuse, R26.reuse ;  /* 0x0000001903177223 */ /* 0x1c0fe2000000c01a */
[CCC-:B------:R-:W-:Y:S01]  /*1630*/  FFMA.RP R24, R3.reuse, R25.reuse, R26.reuse ;  /* 0x0000001903187223 */ /* 0x1c0fe2000000801a */
[----:B------:R-:W-:Y:S01]  /*1640*/  FFMA.RM R25, R3, R25, R26 ;  /* 0x0000001903197223 */ /* 0x000fe2000000401a */
[C---:B------:R-:W-:Y:S01]  /*1650*/  VIADD R3, R22.reuse, 0x20 ;  /* 0x0000002016037836 */ /* 0x040fe20000000000 */
[C---:B------:R-:W-:Y:S02]  /*1660*/  ISETP.NE.AND P2, PT, R22.reuse, RZ, PT ;  /* 0x000000ff1600720c */ /* 0x040fe40003f45270 */
[----:B------:R-:W-:Y:S02]  /*1670*/  LOP3.LUT R23, R23, 0x7fffff, RZ, 0xc0, !PT ;  /* 0x007fffff17177812 */ /* 0x000fe400078ec0ff */
[----:B------:R-:W-:Y:S02]  /*1680*/  ISETP.NE.AND P1, PT, R22, RZ, PT ;  /* 0x000000ff1600720c */ /* 0x000fe40003f25270 */
[----:B------:R-:W-:-:S02]  /*1690*/  LOP3.LUT R26, R23, 0x800000, RZ, 0xfc, !PT ;  /* 0x00800000171a7812 */ /* 0x000fc400078efcff */
[----:B------:R-:W-:Y:S02]  /*16a0*/  IADD3 R22, PT, PT, -R22, RZ, RZ ;  /* 0x000000ff16167210 */ /* 0x000fe40007ffe1ff */
[----:B------:R-:W-:Y:S02]  /*16b0*/  SHF.L.U32 R3, R26, R3, RZ ;  /* 0x000000031a037219 */ /* 0x000fe400000006ff */
[----:B------:R-:W-:Y:S02]  /*16c0*/  FSETP.NEU.FTZ.AND P0, PT, R24, R25, PT ;  /* 0x000000191800720b */ /* 0x000fe40003f1d000 */
[----:B------:R-:W-:Y:S02]  /*16d0*/  SEL R23, R22, RZ, P2 ;  /* 0x000000ff16177207 */ /* 0x000fe40001000000 */
[----:B------:R-:W-:Y:S02]  /*16e0*/  ISETP.NE.AND P1, PT, R3, RZ, P1 ;  /* 0x000000ff0300720c */ /* 0x000fe40000f25270 */
[----:B------:R-:W-:-:S02]  /*16f0*/  SHF.R.U32.HI R26, RZ, R23, R26 ;  /* 0x00000017ff1a7219 */ /* 0x000fc4000001161a */
[----:B------:R-:W-:Y:S02]  /*1700*/  PLOP3.LUT P0, PT, P0, P1, PT, 0xf8, 0x8f ;  /* 0x00000000008f781c */ /* 0x000fe40000703f70 */
[----:B------:R-:W-:Y:S02]  /*1710*/  SHF.R.U32.HI R22, RZ, 0x1, R26 ;  /* 0x00000001ff167819 */ /* 0x000fe4000001161a */
[----:B------:R-:W-:-:S04]  /*1720*/  SEL R3, RZ, 0x1, !P0 ;  /* 0x00000001ff037807 */ /* 0x000fc80004000000 */
[----:B------:R-:W-:-:S04]  /*1730*/  LOP3.LUT R3, R3, 0x1, R22, 0xf8, !PT ;  /* 0x0000000103037812 */ /* 0x000fc800078ef816 */
[----:B------:R-:W-:-:S04]  /*1740*/  LOP3.LUT R3, R3, R26, RZ, 0xc0, !PT ;  /* 0x0000001a03037212 */ /* 0x000fc800078ec0ff */
[----:B------:R-:W-:-:S04]  /*1750*/  IADD3 R3, PT, PT, R22, R3, RZ ;  /* 0x0000000316037210 */ /* 0x000fc80007ffe0ff */
[----:B------:R-:W-:Y:S01]  /*1760*/  LOP3.LUT R0, R3, R0, RZ, 0xfc, !PT ;  /* 0x0000000003007212 */ /* 0x000fe200078efcff */
[----:B------:R-:W-:Y:S06]  /*1770*/  BRA `(.L_x_50) ;  /* 0x0000000000107947 */ /* 0x000fec0003800000 */
.L_x_49:
[----:B------:R-:W-:-:S04]  /*1780*/  LOP3.LUT R0, R0, 0x80000000, RZ, 0xc0, !PT ;  /* 0x8000000000007812 */ /* 0x000fc800078ec0ff */
[----:B------:R-:W-:Y:S01]  /*1790*/  LOP3.LUT R0, R0, 0x7f800000, RZ, 0xfc, !PT ;  /* 0x7f80000000007812 */ /* 0x000fe200078efcff */
[----:B------:R-:W-:Y:S06]  /*17a0*/  BRA `(.L_x_50) ;  /* 0x0000000000047947 */ /* 0x000fec0003800000 */
.L_x_48:
[----:B------:R-:W-:-:S07]  /*17b0*/  LEA R0, R23, R0, 0x17 ;  /* 0x0000000017007211 */ /* 0x000fce00078eb8ff */
.L_x_50:
[----:B------:R-:W-:Y:S05]  /*17c0*/  BSYNC.RECONVERGENT B2 ;  /* 0x0000000000027941 */ /* 0x000fea0003800200 */
.L_x_47:
[----:B------:R-:W-:Y:S05]  /*17d0*/  BRA `(.L_x_51) ;  /* 0x0000000000207947 */ /* 0x000fea0003800000 */
.L_x_46:
[----:B------:R-:W-:-:S04]  /*17e0*/  LOP3.LUT R0, R0, 0x80000000, R24, 0x48, !PT ;  /* 0x8000000000007812 */ /* 0x000fc800078e4818 */
[----:B------:R-:W-:Y:S01]  /*17f0*/  LOP3.LUT R0, R0, 0x7f800000, RZ, 0xfc, !PT ;  /* 0x7f80000000007812 */ /* 0x000fe200078efcff */
[----:B------:R-:W-:Y:S06]  /*1800*/  BRA `(.L_x_51) ;  /* 0x0000000000147947 */ /* 0x000fec0003800000 */
.L_x_45:
[----:B------:R-:W-:Y:S01]  /*1810*/  LOP3.LUT R0, R0, 0x80000000, R24, 0x48, !PT ;  /* 0x8000000000007812 */ /* 0x000fe200078e4818 */
[----:B------:R-:W-:Y:S06]  /*1820*/  BRA `(.L_x_51) ;  /* 0x00000000000c7947 */ /* 0x000fec0003800000 */
.L_x_44:
[----:B------:R-:W0:Y:S01]  /*1830*/  MUFU.RSQ R0, -QNAN ;  /* 0xffc0000000007908 */ /* 0x000e220000001400 */
[----:B------:R-:W-:Y:S05]  /*1840*/  BRA `(.L_x_51) ;  /* 0x0000000000047947 */ /* 0x000fea0003800000 */
.L_x_43:
[----:B------:R-:W-:-:S07]  /*1850*/  FADD.FTZ R0, R3, R0 ;  /* 0x0000000003007221 */ /* 0x000fce0000010000 */
.L_x_51:
[----:B------:R-:W-:Y:S05]  /*1860*/  BSYNC.RECONVERGENT B1 ;  /* 0x0000000000017941 */ /* 0x000fea0003800200 */
.L_x_41:
[----:B------:R-:W-:-:S04]  /*1870*/  HFMA2 R3, -RZ, RZ, 0, 0 ;  /* 0x00000000ff037431 */ /* 0x000fc800000001ff */
[----:B0-----:R-:W-:Y:S05]  /*1880*/  RET.REL.NODEC R2 `(_Z16backtrack_kernelPiS_S_PfS0_iiiiS0_) ;  /* 0xffffffe402dc7950 */ /* 0x001fea0003c3ffff */
.L_x_52:
        /* <DEDUP_REMOVED lines=15> */
.L_x_75:


//--------------------- .text._Z10bfs_kernelPiS_S_PfS_iii --------------------------
	.section	.text._Z10bfs_kernelPiS_S_PfS_iii,"ax",@progbits
	.align	128
        .global         _Z10bfs_kernelPiS_S_PfS_iii
        .type           _Z10bfs_kernelPiS_S_PfS_iii,@function
        .size           _Z10bfs_kernelPiS_S_PfS_iii,(.L_x_81 - _Z10bfs_kernelPiS_S_PfS_iii)
        .other          _Z10bfs_kernelPiS_S_PfS_iii,@"STO_CUDA_ENTRY STV_DEFAULT"
_Z10bfs_kernelPiS_S_PfS_iii:
.text._Z10bfs_kernelPiS_S_PfS_iii:
        /* <DEDUP_REMOVED lines=12> */
[----:B-1----:R-:W2:Y:S02]  /*00c0*/  LDG.E R2, desc[UR6][R2.64] ;  /* 0x0000000602027981 */ /* 0x002ea4000c1e1900 */
[----:B--2---:R-:W-:-:S13]  /*00d0*/  ISETP.NE.AND P0, PT, R2, UR4, PT ;  /* 0x0000000402007c0c */ /* 0x004fda000bf05270 */
[----:B------:R-:W-:Y:S05]  /*00e0*/  @P0 EXIT ;  /* 0x000000000000094d */ /* 0x000fea0003800000 */
[----:B------:R-:W0:Y:S01]  /*00f0*/  LDC.64 R2, c[0x0][0x380] ;  /* 0x0000e000ff027b82 */ /* 0x000e220000000a00 */
[----:B------:R-:W1:Y:S01]  /*0100*/  LDCU UR8, c[0x0][0x3ac] ;  /* 0x00007580ff0877ac */ /* 0x000e620008000800 */
[----:B------:R-:W-:-:S05]  /*0110*/  VIADD R0, R11, 0x1 ;  /* 0x000000010b007836 */ /* 0x000fca0000000000 */
[----:B------:R-:W-:Y:S02]  /*0120*/  ISETP.GE.AND P0, PT, R0, UR5, PT ;  /* 0x0000000500007c0c */ /* 0x000fe4000bf06270 */
[----:B-1----:R-:W-:Y:S01]  /*0130*/  MOV R0, UR8 ;  /* 0x0000000800007c02 */ /* 0x002fe20008000f00 */
[----:B0-----:R-:W-:-:S10]  /*0140*/  IMAD.WIDE R2, R11, 0x4, R2 ;  /* 0x000000040b027825 */ /* 0x001fd400078e0202 */
[----:B------:R-:W2:Y:S04]  /*0150*/  @!P0 LDG.E R0, desc[UR6][R2.64+0x4] ;  /* 0x0000040602008981 */ /* 0x000ea8000c1e1900 */
[----:B------:R-:W2:Y:S02]  /*0160*/  LDG.E R5, desc[UR6][R2.64] ;  /* 0x0000000602057981 */ /* 0x000ea4000c1e1900 */
[----:B--2---:R-:W-:-:S13]  /*0170*/  ISETP.GT.AND P0, PT, R0, R5, PT ;  /* 0x000000050000720c */ /* 0x004fda0003f04270 */
[----:B------:R-:W-:Y:S05]  /*0180*/  @!P0 EXIT ;  /* 0x000000000000894d */ /* 0x000fea0003800000 */
[----:B------:R-:W0:Y:S01]  /*0190*/  LDC.64 R8, c[0x0][0x398] ;  /* 0x0000e600ff087b82 */ /* 0x000e220000000a00 */
[----:B------:R-:W-:Y:S01]  /*01a0*/  IMAD.IADD R16, R0, 0x1, -R5 ;  /* 0x0000000100107824 */ /* 0x000fe200078e0a05 */
[----:B------:R-:W-:Y:S01]  /*01b0*/  UIADD3 UR4, UPT, UPT, UR4, 0x1, URZ ;  /* 0x0000000104047890 */ /* 0x000fe2000fffe0ff */
[----:B------:R-:W-:Y:S03]  /*01c0*/  BSSY.RECONVERGENT B1, `(.L_x_53) ;  /* 0x0000046000017945 */ /* 0x000fe60003800200 */
[----:B------:R-:W-:Y:S02]  /*01d0*/  LOP3.LUT P0, R10, R16, 0x3, RZ, 0xc0, !PT ;  /* 0x00000003100a7812 */ /* 0x000fe4000780c0ff */
[----:B------:R-:W-:Y:S01]  /*01e0*/  MOV R4, UR4 ;  /* 0x0000000400047c02 */ /* 0x000fe20008000f00 */
[----:B0-----:R-:W-:-:S10]  /*01f0*/  IMAD.WIDE R2, R11, 0x4, R8 ;  /* 0x000000040b027825 */ /* 0x001fd400078e0208 */
        /* <DEDUP_REMOVED lines=8> */
[----:B0-----:R-:W-:-:S06]  /*0280*/  IMAD.WIDE R10, R5, 0x4, R10 ;  /* 0x00000004050a7825 */ /* 0x001fcc00078e020a */
[----:B------:R-:W2:Y:S02]  /*0290*/  LDG.E R11, desc[UR6][R10.64] ;  /* 0x000000060a0b7981 */ /* 0x000ea4000c1e1900 */
[----:B--2---:R-:W-:-:S05]  /*02a0*/  IMAD.WIDE R14, R11, 0x4, R6 ;  /* 0x000000040b0e7825 */ /* 0x004fca00078e0206 */
[----:B------:R-:W2:Y:S01]  /*02b0*/  LDG.E R17, desc[UR6][R14.64] ;  /* 0x000000060e117981 */ /* 0x000ea2000c1e1900 */
[----:B------:R-:W-:Y:S01]  /*02c0*/  BSSY.RECONVERGENT B3, `(.L_x_59) ;  /* 0x000000c000037945 */ /* 0x000fe20003800200 */
[----:B--2---:R-:W-:-:S13]  /*02d0*/  ISETP.GT.AND P0, PT, R17, -0x1, PT ;  /* 0xffffffff1100780c */ /* 0x004fda0003f04270 */
[----:B------:R-:W0:Y:S01]  /*02e0*/  @!P0 LDC.64 R12, c[0x0][0x3a0] ;  /* 0x0000e800ff0c8b82 */ /* 0x000e220000000a00 */
[----:B------:R-:W-:Y:S01]  /*02f0*/  @!P0 IMAD.MOV.U32 R19, RZ, RZ, 0x1 ;  /* 0x00000001ff138424 */ /* 0x000fe200078e00ff */
[----:B------:R-:W-:-:S04]  /*0300*/  @!P0 MOV R17, R4 ;  /* 0x0000000400118202 */ /* 0x000fc80000000f00 */
[----:B0-----:R0:W-:Y:S04]  /*0310*/  @!P0 STG.E desc[UR6][R12.64], R19 ;  /* 0x000000130c008986 */ /* 0x0011e8000c101906 */
[----:B------:R0:W-:Y:S01]  /*0320*/  @!P0 STG.E desc[UR6][R14.64], R4 ;  /* 0x000000040e008986 */ /* 0x0001e2000c101906 */
[----:B------:R-:W-:-:S13]  /*0330*/  ISETP.NE.AND P0, PT, R17, R4, PT ;  /* 0x000000041100720c */ /* 0x000fda0003f05270 */
[----:B0-----:R-:W-:Y:S05]  /*0340*/  @P0 BRA `(.L_x_60) ;  /* 0x00000000000c0947 */ /* 0x001fea0003800000 */
[----:B------:R-:W2:Y:S01]  /*0350*/  LDG.E R13, desc[UR6][R2.64] ;  /* 0x00000006020d7981 */ /* 0x000ea2000c1e1900 */
[----:B------:R-:W-:-:S05]  /*0360*/  IMAD.WIDE R10, R11, 0x4, R8 ;  /* 0x000000040b0a7825 */ /* 0x000fca00078e0208 */
[----:B--2---:R0:W-:Y:S02]  /*0370*/  REDG.E.ADD.F32.FTZ.RN.STRONG.GPU desc[UR6][R10.64], R13 ;  /* 0x0000000d0a0079a6 */ /* 0x0041e4000c12f306 */
.L_x_60:
[----:B------:R-:W-:Y:S05]  /*0380*/  BSYNC.RECONVERGENT B3 ;  /* 0x0000000000037941 */ /* 0x000fea0003800200 */
.L_x_59:
[----:B------:R-:W-:-:S07]  /*0390*/  VIADD R5, R5, 0x1 ;  /* 0x0000000105057836 */ /* 0x000fce0000000000 */
.L_x_58:
[----:B------:R-:W-:Y:S05]  /*03a0*/  BSYNC.RECONVERGENT B2 ;  /* 0x0000000000027941 */ /* 0x000fea0003800200 */
.L_x_57:
[----:B0-----:R-:W0:Y:S02]  /*03b0*/  LDC.64 R10, c[0x0][0x388] ;  /* 0x0000e200ff0a7b82 */ /* 0x001e240000000a00 */
[----:B0-----:R-:W-:-:S06]  /*03c0*/  IMAD.WIDE R10, R5, 0x4, R10 ;  /* 0x00000004050a7825 */ /* 0x001fcc00078e020a */
[----:B------:R-:W2:Y:S02]  /*03d0*/  LDG.E R11, desc[UR6][R10.64] ;  /* 0x000000060a0b7981 */ /* 0x000ea4000c1e1900 */
[----:B--2---:R-:W-:-:S05]  /*03e0*/  IMAD.WIDE R12, R11, 0x4, R6 ;  /* 0x000000040b0c7825 */ /* 0x004fca00078e0206 */
[----:B------:R-:W2:Y:S01]  /*03f0*/  LDG.E R17, desc[UR6][R12.64] ;  /* 0x000000060c117981 */ /* 0x000ea2000c1e1900 */
[----:B------:R-:W-:Y:S01]  /*0400*/  BSSY.RECONVERGENT B2, `(.L_x_61) ;  /* 0x000000c000027945 */ /* 0x000fe20003800200 */
[----:B--2---:R-:W-:-:S13]  /*0410*/  ISETP.GT.AND P0, PT, R17, -0x1, PT ;  /* 0xffffffff1100780c */ /* 0x004fda0003f04270 */
[----:B------:R-:W0:Y:S01]  /*0420*/  @!P0 LDC.64 R14, c[0x0][0x3a0] ;  /* 0x0000e800ff0e8b82 */ /* 0x000e220000000a00 */
[----:B------:R-:W-:Y:S01]  /*0430*/  @!P0 MOV R19, 0x1 ;  /* 0x0000000100138802 */ /* 0x000fe20000000f00 */
[----:B------:R-:W-:-:S04]  /*0440*/  @!P0 IMAD.MOV.U32 R17, RZ, RZ, R4 ;  /* 0x000000ffff118224 */ /* 0x000fc800078e0004 */
[----:B0-----:R0:W-:Y:S04]  /*0450*/  @!P0 STG.E desc[UR6][R14.64], R19 ;  /* 0x000000130e008986 */ /* 0x0011e8000c101906 */
[----:B------:R0:W-:Y:S01]  /*0460*/  @!P0 STG.E desc[UR6][R12.64], R4 ;  /* 0x000000040c008986 */ /* 0x0001e2000c101906 */
[----:B------:R-:W-:-:S13]  /*0470*/  ISETP.NE.AND P0, PT, R17, R4, PT ;  /* 0x000000041100720c */ /* 0x000fda0003f05270 */
[----:B0-----:R-:W-:Y:S05]  /*0480*/  @P0 BRA `(.L_x_62) ;  /* 0x00000000000c0947 */ /* 0x001fea0003800000 */
[----:B------:R-:W2:Y:S01]  /*0490*/  LDG.E R13, desc[UR6][R2.64] ;  /* 0x00000006020d7981 */ /* 0x000ea2000c1e1900 */
[----:B------:R-:W-:-:S05]  /*04a0*/  IMAD.WIDE R10, R11, 0x4, R8 ;  /* 0x000000040b0a7825 */ /* 0x000fca00078e0208 */
[----:B--2---:R0:W-:Y:S02]  /*04b0*/  REDG.E.ADD.F32.FTZ.RN.STRONG.GPU desc[UR6][R10.64], R13 ;  /* 0x0000000d0a0079a6 */ /* 0x0041e4000c12f306 */
.L_x_62:
[----:B------:R-:W-:Y:S05]  /*04c0*/  BSYNC.RECONVERGENT B2 ;  /* 0x0000000000027941 */ /* 0x000fea0003800200 */
.L_x_61:
[----:B------:R-:W-:-:S07]  /*04d0*/  IADD3 R5, PT, PT, R5, 0x1, RZ ;  /* 0x0000000105057810 */ /* 0x000fce0007ffe0ff */
.L_x_56:
[----:B------:R-:W-:Y:S05]  /*04e0*/  BSYNC.RECONVERGENT B0 ;  /* 0x0000000000007941 */ /* 0x000fea0003800200 */
.L_x_55:
        /* <DEDUP_REMOVED lines=17> */
.L_x_64:
[----:B------:R-:W-:Y:S05]  /*0600*/  BSYNC.RECONVERGENT B0 ;  /* 0x0000000000007941 */ /* 0x000fea0003800200 */
.L_x_63:
[----:B------:R-:W-:-:S07]  /*0610*/  VIADD R5, R5, 0x1 ;  /* 0x0000000105057836 */ /* 0x000fce0000000000 */
.L_x_54:
[----:B------:R-:W-:Y:S05]  /*0620*/  BSYNC.RECONVERGENT B1 ;  /* 0x0000000000017941 */ /* 0x000fea0003800200 */
.L_x_53:
[----:B------:R-:W-:-:S13]  /*0630*/  ISETP.GE.U32.AND P0, PT, R16, 0x4, PT ;  /* 0x000000041000780c */ /* 0x000fda0003f06070 */
[----:B------:R-:W-:Y:S05]  /*0640*/  @!P0 EXIT ;  /* 0x000000000000894d */ /* 0x000fea0003800000 */
[----:B------:R-:W1:Y:S08]  /*0650*/  LDC.64 R10, c[0x0][0x388] ;  /* 0x0000e200ff0a7b82 */ /* 0x000e700000000a00 */
[----:B0-----:R-:W0:Y:S08]  /*0660*/  LDC.64 R6, c[0x0][0x398] ;  /* 0x0000e600ff067b82 */ /* 0x001e300000000a00 */
[----:B------:R-:W2:Y:S01]  /*0670*/  LDC.64 R8, c[0x0][0x390] ;  /* 0x0000e400ff087b82 */ /* 0x000ea20000000a00 */
[----:B-1----:R-:W-:-:S07]  /*0680*/  IMAD.WIDE R10, R5, 0x4, R10 ;  /* 0x00000004050a7825 */ /* 0x002fce00078e020a */
.L_x_73:
[----:B------:R-:W2:Y:S02]  /*0690*/  LDG.E R19, desc[UR6][R10.64] ;  /* 0x000000060a137981 */ /* 0x000ea4000c1e1900 */
[----:B-12---:R-:W-:-:S05]  /*06a0*/  IMAD.WIDE R12, R19, 0x4, R8 ;  /* 0x00000004130c7825 */ /* 0x006fca00078e0208 */
[----:B------:R-:W2:Y:S01]  /*06b0*/  LDG.E R17, desc[UR6][R12.64] ;  /* 0x000000060c117981 */ /* 0x000ea2000c1e1900 */
[----:B------:R-:W-:Y:S01]  /*06c0*/  BSSY.RECONVERGENT B0, `(.L_x_65) ;  /* 0x000000e000007945 */ /* 0x000fe20003800200 */
[----:B--2---:R-:W-:-:S13]  /*06d0*/  ISETP.GT.AND P0, PT, R17, -0x1, PT ;  /* 0xffffffff1100780c */ /* 0x004fda0003f04270 */
[----:B------:R-:W1:Y:S08]  /*06e0*/  @!P0 LDC R16, c[0x0][0x3b0] ;  /* 0x0000ec00ff108b82 */ /* 0x000e700000000800 */
[----:B------:R-:W2:Y:S01]  /*06f0*/  @!P0 LDC.64 R14, c[0x0][0x3a0] ;  /* 0x0000e800ff0e8b82 */ /* 0x000ea20000000a00 */
[----:B-1----:R-:W-:-:S05]  /*0700*/  @!P0 IADD3 R4, PT, PT, R16, 0x1, RZ ;  /* 0x0000000110048810 */ /* 0x002fca0007ffe0ff */
[----:B------:R-:W-:-:S05]  /*0710*/  @!P0 IMAD.MOV.U32 R17, RZ, RZ, R4 ;  /* 0x000000ffff118224 */ /* 0x000fca00078e0004 */
[----:B------:R-:W-:Y:S02]  /*0720*/  ISETP.NE.AND P1, PT, R17, R4, PT ;  /* 0x000000041100720c */ /* 0x000fe40003f25270 */
[----:B------:R-:W-:-:S05]  /*0730*/  @!P0 MOV R17, 0x1 ;  /* 0x0000000100118802 */ /* 0x000fca0000000f00 */
[----:B--2---:R1:W-:Y:S04]  /*0740*/  @!P0 STG.E desc[UR6][R14.64], R17 ;  /* 0x000000110e008986 */ /* 0x0043e8000c101906 */
[----:B------:R1:W-:Y:S02]  /*0750*/  @!P0 STG.E desc[UR6][R12.64], R4 ;  /* 0x000000040c008986 */ /* 0x0003e4000c101906 */
[----:B------:R-:W-:Y:S05]  /*0760*/  @P1 BRA `(.L_x_66) ;  /* 0x00000000000c1947 */ /* 0x000fea0003800000 */
[----:B-1----:R-:W2:Y:S01]  /*0770*/  LDG.E R15, desc[UR6][R2.64] ;  /* 0x00000006020f7981 */ /* 0x002ea2000c1e1900 */
[----:B0-----:R-:W-:-:S05]  /*0780*/  IMAD.WIDE R12, R19, 0x4, R6 ;  /* 0x00000004130c7825 */ /* 0x001fca00078e0206 */
[----:B--2---:R2:W-:Y:S02]  /*0790*/  REDG.E.ADD.F32.FTZ.RN.STRONG.GPU desc[UR6][R12.64], R15 ;  /* 0x0000000f0c0079a6 */ /* 0x0045e4000c12f306 */
.L_x_66:
[----:B------:R-:W-:Y:S05]  /*07a0*/  BSYNC.RECONVERGENT B0 ;  /* 0x0000000000007941 */ /* 0x000fea0003800200 */
.L_x_65:
[----:B------:R-:W1:Y:S02]  /*07b0*/  LDG.E R19, desc[UR6][R10.64+0x4] ;  /* 0x000004060a137981 */ /* 0x000e64000c1e1900 */
[----:B-12---:R-:W-:-:S05]  /*07c0*/  IMAD.WIDE R12, R19, 0x4, R8 ;  /* 0x00000004130c7825 */ /* 0x006fca00078e0208 */
[----:B------:R-:W2:Y:S01]  /*07d0*/  LDG.E R17, desc[UR6][R12.64] ;  /* 0x000000060c117981 */ /* 0x000ea2000c1e1900 */
[----:B------:R-:W-:Y:S01]  /*07e0*/  BSSY.RECONVERGENT B0, `(.L_x_67) ;  /* 0x000000e000007945 */ /* 0x000fe20003800200 */
[----:B--2---:R-:W-:-:S13]  /*07f0*/  ISETP.GT.AND P0, PT, R17, -0x1, PT ;  /* 0xffffffff1100780c */ /* 0x004fda0003f04270 */
[----:B------:R-:W1:Y:S08]  /*0800*/  @!P0 LDC R16, c[0x0][0x3b0] ;  /* 0x0000ec00ff108b82 */ /* 0x000e700000000800 */
[----:B------:R-:W2:Y:S01]  /*0810*/  @!P0 LDC.64 R14, c[0x0][0x3a0] ;  /* 0x0000e800ff0e8b82 */ /* 0x000ea20000000a00 */
[----:B-1----:R-:W-:-:S05]  /*0820*/  @!P0 VIADD R4, R16, 0x1 ;  /* 0x0000000110048836 */ /* 0x002fca0000000000 */
[----:B------:R-:W-:-:S04]  /*0830*/  @!P0 MOV R17, R4 ;  /* 0x0000000400118202 */ /* 0x000fc80000000f00 */
[----:B------:R-:W-:Y:S01]  /*0840*/  ISETP.NE.AND P1, PT, R17, R4, PT ;  /* 0x000000041100720c */ /* 0x000fe20003f25270 */
[----:B------:R-:W-:-:S05]  /*0850*/  @!P0 IMAD.MOV.U32 R17, RZ, RZ, 0x1 ;  /* 0x00000001ff118424 */ /* 0x000fca00078e00ff */
[----:B--2---:R1:W-:Y:S04]  /*0860*/  @!P0 STG.E desc[UR6][R14.64], R17 ;  /* 0x000000110e008986 */ /* 0x0043e8000c101906 */
[----:B------:R1:W-:Y:S03]  /*0870*/  @!P0 STG.E desc[UR6][R12.64], R4 ;  /* 0x000000040c008986 */ /* 0x0003e6000c101906 */
[----:B------:R-:W-:Y:S05]  /*0880*/  @P1 BRA `(.L_x_68) ;  /* 0x00000000000c1947 */ /* 0x000fea0003800000 */
[----:B-1----:R-:W2:Y:S01]  /*0890*/  LDG.E R15, desc[UR6][R2.64] ;  /* 0x00000006020f7981 */ /* 0x002ea2000c1e1900 */
[----:B0-----:R-:W-:-:S05]  /*08a0*/  IMAD.WIDE R12, R19, 0x4, R6 ;  /* 0x00000004130c7825 */ /* 0x001fca00078e0206 */
[----:B--2---:R2:W-:Y:S02]  /*08b0*/  REDG.E.ADD.F32.FTZ.RN.STRONG.GPU desc[UR6][R12.64], R15 ;  /* 0x0000000f0c0079a6 */ /* 0x0045e4000c12f306 */
.L_x_68:
[----:B------:R-:W-:Y:S05]  /*08c0*/  BSYNC.RECONVERGENT B0 ;  /* 0x0000000000007941 */ /* 0x000fea0003800200 */
.L_x_67:
[----:B------:R-:W1:Y:S02]  /*08d0*/  LDG.E R19, desc[UR6][R10.64+0x8] ;  /* 0x000008060a137981 */ /* 0x000e64000c1e1900 */
        /* <DEDUP_REMOVED lines=16> */
.L_x_70:
[----:B------:R-:W-:Y:S05]  /*09e0*/  BSYNC.RECONVERGENT B0 ;  /* 0x0000000000007941 */ /* 0x000fea0003800200 */
.L_x_69:
[----:B------:R-:W1:Y:S02]  /*09f0*/  LDG.E R19, desc[UR6][R10.64+0xc] ;  /* 0x00000c060a137981 */ /* 0x000e64000c1e1900 */
[----:B-12---:R-:W-:-:S05]  /*0a00*/  IMAD.WIDE R12, R19, 0x4, R8 ;  /* 0x00000004130c7825 */ /* 0x006fca00078e0208 */
[----:B------:R-:W2:Y:S01]  /*0a10*/  LDG.E R17, desc[UR6][R12.64] ;  /* 0x000000060c117981 */ /* 0x000ea2000c1e1900 */
[----:B------:R-:W-:Y:S01]  /*0a20*/  BSSY.RECONVERGENT B0, `(.L_x_71) ;  /* 0x000000e000007945 */ /* 0x000fe20003800200 */
[----:B--2---:R-:W-:-:S13]  /*0a30*/  ISETP.GT.AND P0, PT, R17, -0x1, PT ;  /* 0xffffffff1100780c */ /* 0x004fda0003f04270 */
[----:B------:R-:W1:Y:S01]  /*0a40*/  @!P0 LDC R16, c[0x0][0x3b0] ;  /* 0x0000ec00ff108b82 */ /* 0x000e620000000800 */
[----:B------:R-:W-:-:S07]  /*0a50*/  @!P0 IMAD.MOV.U32 R21, RZ, RZ, 0x1 ;  /* 0x00000001ff158424 */ /* 0x000fce00078e00ff */
[----:B------:R-:W2:Y:S01]  /*0a60*/  @!P0 LDC.64 R14, c[0x0][0x3a0] ;  /* 0x0000e800ff0e8b82 */ /* 0x000ea20000000a00 */
[----:B-1----:R-:W-:-:S05]  /*0a70*/  @!P0 IADD3 R4, PT, PT, R16, 0x1, RZ ;  /* 0x0000000110048810 */ /* 0x002fca0007ffe0ff */
[----:B------:R-:W-:Y:S01]  /*0a80*/  @!P0 IMAD.MOV.U32 R17, RZ, RZ, R4 ;  /* 0x000000ffff118224 */ /* 0x000fe200078e0004 */
[----:B--2---:R1:W-:Y:S04]  /*0a90*/  @!P0 STG.E desc[UR6][R14.64], R21 ;  /* 0x000000150e008986 */ /* 0x0043e8000c101906 */
[----:B------:R1:W-:Y:S01]  /*0aa0*/  @!P0 STG.E desc[UR6][R12.64], R4 ;  /* 0x000000040c008986 */ /* 0x0003e2000c101906 */
[----:B------:R-:W-:-:S13]  /*0ab0*/  ISETP.NE.AND P0, PT, R17, R4, PT ;  /* 0x000000041100720c */ /* 0x000fda0003f05270 */
[----:B-1----:R-:W-:Y:S05]  /*0ac0*/  @P0 BRA `(.L_x_72) ;  /* 0x00000000000c0947 */ /* 0x002fea0003800000 */
[----:B------:R-:W2:Y:S01]  /*0ad0*/  LDG.E R15, desc[UR6][R2.64] ;  /* 0x00000006020f7981 */ /* 0x000ea2000c1e1900 */
[----:B0-----:R-:W-:-:S05]  /*0ae0*/  IMAD.WIDE R12, R19, 0x4, R6 ;  /* 0x00000004130c7825 */ /* 0x001fca00078e0206 */
[----:B--2---:R1:W-:Y:S02]  /*0af0*/  REDG.E.ADD.F32.FTZ.RN.STRONG.GPU desc[UR6][R12.64], R15 ;  /* 0x0000000f0c0079a6 */ /* 0x0043e4000c12f306 */
.L_x_72:
[----:B------:R-:W-:Y:S05]  /*0b00*/  BSYNC.RECONVERGENT B0 ;  /* 0x0000000000007941 */ /* 0x000fea0003800200 */
.L_x_71:
[----:B------:R-:W-:Y:S02]  /*0b10*/  IADD3 R5, PT, PT, R5, 0x4, RZ ;  /* 0x0000000405057810 */ /* 0x000fe40007ffe0ff */
[----:B------:R-:W-:Y:S02]  /*0b20*/  IADD3 R10, P1, PT, R10, 0x10, RZ ;  /* 0x000000100a0a7810 */ /* 0x000fe40007f3e0ff */
[----:B------:R-:W-:-:S03]  /*0b30*/  ISETP.GE.AND P0, PT, R5, R0, PT ;  /* 0x000000000500720c */ /* 0x000fc60003f06270 */
[----:B------:R-:W-:-:S10]  /*0b40*/  IMAD.X R11, RZ, RZ, R11, P1 ;  /* 0x000000ffff0b7224 */ /* 0x000fd400008e060b */
[----:B------:R-:W-:Y:S05]  /*0b50*/  @!P0 BRA `(.L_x_73) ;  /* 0xfffffff800cc8947 */ /* 0x000fea000383ffff */
[----:B------:R-:W-:Y:S05]  /*0b60*/  EXIT ;  /* 0x000000000000794d */ /* 0x000fea0003800000 */
.L_x_74:
        /* <DEDUP_REMOVED lines=9> */
.L_x_81:


//--------------------- .nv.shared.reserved.0     --------------------------
	.section	.nv.shared.reserved.0,"aw",@nobits
	.weak		__nv_reservedSMEM_offset_0_alias
	.size		__nv_reservedSMEM_offset_0_alias, 0, 64
	.other		__nv_reservedSMEM_offset_0_alias,@"STO_CUDA_RESERVED_SHARED STV_DEFAULT"
__nv_reservedSMEM_offset_0_alias:
	.zero		0
	.zero		64


//--------------------- .nv.constant0._Z8clean_bcPfi --------------------------
	.section	.nv.constant0._Z8clean_bcPfi,"a",@progbits
	.sectionflags	@""
	.align	4
.nv.constant0._Z8clean_bcPfi:
	.zero		908


//--------------------- .nv.constant0._Z14clean_2d_arrayPii --------------------------
	.section	.nv.constant0._Z14clean_2d_arrayPii,"a",@progbits
	.sectionflags	@""
	.align	4
.nv.constant0._Z14clean_2d_arrayPii:
	.zero		908


//--------------------- .nv.constant0._Z14clean_1d_arrayiPiPfS0_i --------------------------
	.section	.nv.constant0._Z14clean_1d_arrayiPiPfS0_i,"a",@progbits
	.sectionflags	@""
	.align	4
.nv.constant0._Z14clean_1d_arrayiPiPfS0_i:
	.zero		932


//--------------------- .nv.constant0._Z15back_sum_kerneliiPiPfS0_i --------------------------
	.section	.nv.constant0._Z15back_sum_kerneliiPiPfS0_i,"a",@progbits
	.sectionflags	@""
	.align	4
.nv.constant0._Z15back_sum_kerneliiPiPfS0_i:
	.zero		932


//--------------------- .nv.constant0._Z16backtrack_kernelPiS_S_PfS0_iiiiS0_ --------------------------
	.section	.nv.constant0._Z16backtrack_kernelPiS_S_PfS0_iiiiS0_,"a",@progbits
	.sectionflags	@""
	.align	4
.nv.constant0._Z16backtrack_kernelPiS_S_PfS0_iiiiS0_:
	.zero		960


//--------------------- .nv.constant0._Z10bfs_kernelPiS_S_PfS_iii --------------------------
	.section	.nv.constant0._Z10bfs_kernelPiS_S_PfS_iii,"a",@progbits
	.sectionflags	@""
	.align	4
.nv.constant0._Z10bfs_kernelPiS_S_PfS_iii:
	.zero		948


//--------------------- SYMBOLS --------------------------

	.type		.nv.reservedSmem.offset0,@object
	.size		.nv.reservedSmem.offset0,0x4
